//
// Generated by NVIDIA NVVM Compiler
//
// Compiler Build ID: CL-36424714
// Cuda compilation tools, release 13.0, V13.0.88
// Based on NVVM 20.0.0
//

.version 9.0
.target sm_100
.address_size 64

	// .globl	_Z16part1_512threadsPKmPm
.const .align 8 .b8 _ZZ11part1_innerPmE10div_lookup[160] = {1, 0, 0, 0, 0, 0, 0, 0, 10, 0, 0, 0, 0, 0, 0, 0, 100, 0, 0, 0, 0, 0, 0, 0, 232, 3, 0, 0, 0, 0, 0, 0, 16, 39, 0, 0, 0, 0, 0, 0, 160, 134, 1, 0, 0, 0, 0, 0, 64, 66, 15, 0, 0, 0, 0, 0, 128, 150, 152, 0, 0, 0, 0, 0, 0, 225, 245, 5, 0, 0, 0, 0, 0, 202, 154, 59, 0, 0, 0, 0, 0, 228, 11, 84, 2, 0, 0, 0, 0, 232, 118, 72, 23, 0, 0, 0, 0, 16, 165, 212, 232, 0, 0, 0, 0, 160, 114, 78, 24, 9, 0, 0, 0, 64, 122, 16, 243, 90, 0, 0, 0, 128, 198, 164, 126, 141, 3, 0, 0, 0, 193, 111, 242, 134, 35, 0, 0, 0, 138, 93, 120, 69, 99, 1, 0, 0, 100, 167, 179, 182, 224, 13, 0, 0, 232, 137, 4, 35, 199, 138};
// _ZZ16part1_512threadsPKmPmE11sum_storage has been demoted
// _ZZ17part1_1024threadsPKmPmE11sum_storage has been demoted
.global .align 1 .b8 _ZN34_INTERNAL_a9b94d45_4_k_cu_075161144cuda3std3__45__cpo5beginE[1];
.global .align 1 .b8 _ZN34_INTERNAL_a9b94d45_4_k_cu_075161144cuda3std3__45__cpo3endE[1];
.global .align 1 .b8 _ZN34_INTERNAL_a9b94d45_4_k_cu_075161144cuda3std3__45__cpo6cbeginE[1];
.global .align 1 .b8 _ZN34_INTERNAL_a9b94d45_4_k_cu_075161144cuda3std3__45__cpo4cendE[1];
.global .align 1 .b8 _ZN34_INTERNAL_a9b94d45_4_k_cu_075161144cuda3std3__45__cpo6rbeginE[1];
.global .align 1 .b8 _ZN34_INTERNAL_a9b94d45_4_k_cu_075161144cuda3std3__45__cpo4rendE[1];
.global .align 1 .b8 _ZN34_INTERNAL_a9b94d45_4_k_cu_075161144cuda3std3__45__cpo7crbeginE[1];
.global .align 1 .b8 _ZN34_INTERNAL_a9b94d45_4_k_cu_075161144cuda3std3__45__cpo5crendE[1];
.global .align 1 .b8 _ZN34_INTERNAL_a9b94d45_4_k_cu_075161144cuda3std3__436_GLOBAL__N__a9b94d45_4_k_cu_075161146ignoreE[1];
.global .align 1 .b8 _ZN34_INTERNAL_a9b94d45_4_k_cu_075161144cuda3std3__419piecewise_constructE[1];
.global .align 1 .b8 _ZN34_INTERNAL_a9b94d45_4_k_cu_075161144cuda3std3__48in_placeE[1];
.global .align 1 .b8 _ZN34_INTERNAL_a9b94d45_4_k_cu_075161144cuda3std3__420unreachable_sentinelE[1];
.global .align 1 .b8 _ZN34_INTERNAL_a9b94d45_4_k_cu_075161144cuda3std3__47nulloptE[1];
.global .align 1 .b8 _ZN34_INTERNAL_a9b94d45_4_k_cu_075161144cuda3std3__48unexpectE[1];
.global .align 1 .b8 _ZN34_INTERNAL_a9b94d45_4_k_cu_075161144cuda3std6ranges3__45__cpo4swapE[1];
.global .align 1 .b8 _ZN34_INTERNAL_a9b94d45_4_k_cu_075161144cuda3std6ranges3__45__cpo9iter_moveE[1];
.global .align 1 .b8 _ZN34_INTERNAL_a9b94d45_4_k_cu_075161144cuda3std6ranges3__45__cpo5beginE[1];
.global .align 1 .b8 _ZN34_INTERNAL_a9b94d45_4_k_cu_075161144cuda3std6ranges3__45__cpo3endE[1];
.global .align 1 .b8 _ZN34_INTERNAL_a9b94d45_4_k_cu_075161144cuda3std6ranges3__45__cpo6cbeginE[1];
.global .align 1 .b8 _ZN34_INTERNAL_a9b94d45_4_k_cu_075161144cuda3std6ranges3__45__cpo4cendE[1];
.global .align 1 .b8 _ZN34_INTERNAL_a9b94d45_4_k_cu_075161144cuda3std6ranges3__45__cpo7advanceE[1];
.global .align 1 .b8 _ZN34_INTERNAL_a9b94d45_4_k_cu_075161144cuda3std6ranges3__45__cpo9iter_swapE[1];
.global .align 1 .b8 _ZN34_INTERNAL_a9b94d45_4_k_cu_075161144cuda3std6ranges3__45__cpo4nextE[1];
.global .align 1 .b8 _ZN34_INTERNAL_a9b94d45_4_k_cu_075161144cuda3std6ranges3__45__cpo4prevE[1];
.global .align 1 .b8 _ZN34_INTERNAL_a9b94d45_4_k_cu_075161144cuda3std6ranges3__45__cpo4dataE[1];
.global .align 1 .b8 _ZN34_INTERNAL_a9b94d45_4_k_cu_075161144cuda3std6ranges3__45__cpo5cdataE[1];
.global .align 1 .b8 _ZN34_INTERNAL_a9b94d45_4_k_cu_075161144cuda3std6ranges3__45__cpo4sizeE[1];
.global .align 1 .b8 _ZN34_INTERNAL_a9b94d45_4_k_cu_075161144cuda3std6ranges3__45__cpo5ssizeE[1];
.global .align 1 .b8 _ZN34_INTERNAL_a9b94d45_4_k_cu_075161144cuda3std6ranges3__45__cpo8distanceE[1];
.global .align 1 .b8 _ZN34_INTERNAL_a9b94d45_4_k_cu_075161146thrust24THRUST_300001_SM_1000_NS6system6detail10sequential3seqE[1];
.global .align 1 .b8 _ZN34_INTERNAL_a9b94d45_4_k_cu_075161146thrust24THRUST_300001_SM_1000_NS12placeholders2_1E[1];
.global .align 1 .b8 _ZN34_INTERNAL_a9b94d45_4_k_cu_075161146thrust24THRUST_300001_SM_1000_NS12placeholders2_2E[1];
.global .align 1 .b8 _ZN34_INTERNAL_a9b94d45_4_k_cu_075161146thrust24THRUST_300001_SM_1000_NS12placeholders2_3E[1];
.global .align 1 .b8 _ZN34_INTERNAL_a9b94d45_4_k_cu_075161146thrust24THRUST_300001_SM_1000_NS12placeholders2_4E[1];
.global .align 1 .b8 _ZN34_INTERNAL_a9b94d45_4_k_cu_075161146thrust24THRUST_300001_SM_1000_NS12placeholders2_5E[1];
.global .align 1 .b8 _ZN34_INTERNAL_a9b94d45_4_k_cu_075161146thrust24THRUST_300001_SM_1000_NS12placeholders2_6E[1];
.global .align 1 .b8 _ZN34_INTERNAL_a9b94d45_4_k_cu_075161146thrust24THRUST_300001_SM_1000_NS12placeholders2_7E[1];
.global .align 1 .b8 _ZN34_INTERNAL_a9b94d45_4_k_cu_075161146thrust24THRUST_300001_SM_1000_NS12placeholders2_8E[1];
.global .align 1 .b8 _ZN34_INTERNAL_a9b94d45_4_k_cu_075161146thrust24THRUST_300001_SM_1000_NS12placeholders2_9E[1];
.global .align 1 .b8 _ZN34_INTERNAL_a9b94d45_4_k_cu_075161146thrust24THRUST_300001_SM_1000_NS12placeholders3_10E[1];

.visible .entry _Z16part1_512threadsPKmPm(
	.param .u64 .ptr .align 1 _Z16part1_512threadsPKmPm_param_0,
	.param .u64 .ptr .align 1 _Z16part1_512threadsPKmPm_param_1
)
{
	.reg .pred 	%p<8>;
	.reg .b32 	%r<42>;
	.reg .b32 	%f<22>;
	.reg .b64 	%rd<67>;
	// demoted variable
	.shared .align 16 .b8 _ZZ16part1_512threadsPKmPmE11sum_storage[4352];
	ld.param.u64 	%rd12, [_Z16part1_512threadsPKmPm_param_0];
	cvta.to.global.u64 	%rd13, %rd12;
	mov.u32 	%r3, %ntid.x;
	mov.u32 	%r4, %ctaid.x;
	mov.u32 	%r1, %tid.x;
	mad.lo.s32 	%r5, %r3, %r4, %r1;
	mul.wide.s32 	%rd14, %r5, 8;
	add.s64 	%rd15, %rd13, %rd14;
	ld.global.u64 	%rd1, [%rd15];
	cvt.rn.f32.u64 	%f1, %rd1;
	setp.eq.s64 	%p1, %rd1, 0;
	selp.f32 	%f2, 0fC1B80000, 0f00000000, %p1;
	mov.b32 	%r6, %f1;
	add.s32 	%r7, %r6, -1059760811;
	and.b32  	%r8, %r7, -8388608;
	sub.s32 	%r9, %r6, %r8;
	mov.b32 	%f3, %r9;
	cvt.rn.f32.s32 	%f4, %r8;
	fma.rn.f32 	%f5, %f4, 0f34000000, %f2;
	add.f32 	%f6, %f3, 0fBF800000;
	fma.rn.f32 	%f7, %f6, 0fBE055027, 0f3E1039F6;
	fma.rn.f32 	%f8, %f7, %f6, 0fBDF8CDCC;
	fma.rn.f32 	%f9, %f8, %f6, 0f3E0F2955;
	fma.rn.f32 	%f10, %f9, %f6, 0fBE2AD8B9;
	fma.rn.f32 	%f11, %f10, %f6, 0f3E4CED0B;
	fma.rn.f32 	%f12, %f11, %f6, 0fBE7FFF22;
	fma.rn.f32 	%f13, %f12, %f6, 0f3EAAAA78;
	fma.rn.f32 	%f14, %f13, %f6, 0fBF000000;
	mul.f32 	%f15, %f6, %f14;
	fma.rn.f32 	%f16, %f15, %f6, %f6;
	fma.rn.f32 	%f17, %f5, 0f3F317218, %f16;
	setp.gt.u32 	%p2, %r6, 2139095039;
	fma.rn.f32 	%f18, %f1, 0f7F800000, 0f7F800000;
	selp.f32 	%f19, %f18, %f17, %p2;
	mul.f32 	%f20, %f19, 0f3EDE5BD9;
	selp.f32 	%f21, 0fFF800000, %f20, %p1;
	cvt.rzi.u32.f32 	%r10, %f21;
	add.s32 	%r11, %r10, 1;
	shr.u32 	%r12, %r11, 1;
	mul.wide.u32 	%rd16, %r12, 8;
	mov.u64 	%rd17, _ZZ11part1_innerPmE10div_lookup;
	add.s64 	%rd18, %rd17, %rd16;
	ld.const.u64 	%rd2, [%rd18];
	or.b64  	%rd19, %rd1, %rd2;
	and.b64  	%rd20, %rd19, -4294967296;
	setp.ne.s64 	%p3, %rd20, 0;
	@%p3 bra 	$L__BB0_2;
	cvt.u32.u64 	%r13, %rd2;
	cvt.u32.u64 	%r14, %rd1;
	div.u32 	%r15, %r14, %r13;
	mul.lo.s32 	%r16, %r15, %r13;
	sub.s32 	%r17, %r14, %r16;
	cvt.u64.u32 	%rd65, %r15;
	cvt.u64.u32 	%rd66, %r17;
	bra.uni 	$L__BB0_3;
$L__BB0_2:
	div.u64 	%rd65, %rd1, %rd2;
	mul.lo.s64 	%rd21, %rd65, %rd2;
	sub.s64 	%rd66, %rd1, %rd21;
$L__BB0_3:
	setp.eq.s64 	%p4, %rd65, %rd66;
	selp.b64 	%rd9, %rd1, 0, %p4;
	setp.lt.u32 	%p5, %r1, 32;
	shl.b32 	%r18, %r1, 3;
	mov.u32 	%r19, _ZZ16part1_512threadsPKmPmE11sum_storage;
	add.s32 	%r20, %r19, %r18;
	add.s32 	%r2, %r20, 16;
	@%p5 bra 	$L__BB0_5;
	st.shared.u64 	[%r2+-256], %rd9;
$L__BB0_5:
	bar.sync 	0;
	setp.gt.u32 	%p6, %r1, 31;
	@%p6 bra 	$L__BB0_8;
	mov.u32 	%r36, %tid.x;
	shl.b32 	%r37, %r36, 3;
	mov.u32 	%r38, _ZZ16part1_512threadsPKmPmE11sum_storage;
	add.s32 	%r39, %r38, %r37;
	mad.lo.s32 	%r40, %r36, 112, %r39;
	ld.shared.u64 	%rd32, [%r40+16];
	ld.shared.u64 	%rd33, [%r40+24];
	ld.shared.u64 	%rd34, [%r40+32];
	ld.shared.u64 	%rd35, [%r40+40];
	ld.shared.u64 	%rd36, [%r40+48];
	ld.shared.u64 	%rd37, [%r40+56];
	ld.shared.u64 	%rd38, [%r40+64];
	ld.shared.u64 	%rd39, [%r40+72];
	ld.shared.u64 	%rd40, [%r40+80];
	ld.shared.u64 	%rd41, [%r40+88];
	ld.shared.u64 	%rd42, [%r40+96];
	ld.shared.u64 	%rd43, [%r40+104];
	ld.shared.u64 	%rd44, [%r40+112];
	ld.shared.u64 	%rd45, [%r40+120];
	ld.shared.u64 	%rd46, [%r40+128];
	add.s64 	%rd47, %rd32, %rd9;
	add.s64 	%rd48, %rd33, %rd47;
	add.s64 	%rd49, %rd34, %rd48;
	add.s64 	%rd50, %rd35, %rd49;
	add.s64 	%rd51, %rd36, %rd50;
	add.s64 	%rd52, %rd37, %rd51;
	add.s64 	%rd53, %rd38, %rd52;
	add.s64 	%rd54, %rd39, %rd53;
	add.s64 	%rd55, %rd40, %rd54;
	add.s64 	%rd56, %rd41, %rd55;
	add.s64 	%rd57, %rd42, %rd56;
	add.s64 	%rd58, %rd43, %rd57;
	add.s64 	%rd59, %rd44, %rd58;
	add.s64 	%rd60, %rd45, %rd59;
	add.s64 	%rd23, %rd46, %rd60;
	mov.b32 	%r21, 1;
	mov.b32 	%r34, 31;
	mov.b32 	%r35, -1;
	// begin inline asm
	{  .reg .u32 lo;  .reg .u32 hi;  .reg .pred p;  mov.b64 {lo, hi}, %rd23;  shfl.sync.down.b32 lo|p, lo, %r21, %r34, %r35;  shfl.sync.down.b32 hi|p, hi, %r21, %r34, %r35;  mov.b64 %rd22, {lo, hi};  @p add.u64 %rd22, %rd22, %rd23;}
	// end inline asm
	mov.b32 	%r24, 2;
	// begin inline asm
	{  .reg .u32 lo;  .reg .u32 hi;  .reg .pred p;  mov.b64 {lo, hi}, %rd22;  shfl.sync.down.b32 lo|p, lo, %r24, %r34, %r35;  shfl.sync.down.b32 hi|p, hi, %r24, %r34, %r35;  mov.b64 %rd24, {lo, hi};  @p add.u64 %rd24, %rd24, %rd22;}
	// end inline asm
	mov.b32 	%r27, 4;
	// begin inline asm
	{  .reg .u32 lo;  .reg .u32 hi;  .reg .pred p;  mov.b64 {lo, hi}, %rd24;  shfl.sync.down.b32 lo|p, lo, %r27, %r34, %r35;  shfl.sync.down.b32 hi|p, hi, %r27, %r34, %r35;  mov.b64 %rd26, {lo, hi};  @p add.u64 %rd26, %rd26, %rd24;}
	// end inline asm
	mov.b32 	%r30, 8;
	// begin inline asm
	{  .reg .u32 lo;  .reg .u32 hi;  .reg .pred p;  mov.b64 {lo, hi}, %rd26;  shfl.sync.down.b32 lo|p, lo, %r30, %r34, %r35;  shfl.sync.down.b32 hi|p, hi, %r30, %r34, %r35;  mov.b64 %rd28, {lo, hi};  @p add.u64 %rd28, %rd28, %rd26;}
	// end inline asm
	mov.b32 	%r33, 16;
	// begin inline asm
	{  .reg .u32 lo;  .reg .u32 hi;  .reg .pred p;  mov.b64 {lo, hi}, %rd28;  shfl.sync.down.b32 lo|p, lo, %r33, %r34, %r35;  shfl.sync.down.b32 hi|p, hi, %r33, %r34, %r35;  mov.b64 %rd30, {lo, hi};  @p add.u64 %rd30, %rd30, %rd28;}
	// end inline asm
	setp.ne.s32 	%p7, %r36, 0;
	@%p7 bra 	$L__BB0_8;
	ld.param.u64 	%rd64, [_Z16part1_512threadsPKmPm_param_1];
	mov.u32 	%r41, %ctaid.x;
	cvta.to.global.u64 	%rd61, %rd64;
	mul.wide.u32 	%rd62, %r41, 8;
	add.s64 	%rd63, %rd61, %rd62;
	st.global.u64 	[%rd63], %rd30;
$L__BB0_8:
	ret;

}
	// .globl	_Z17part1_1024threadsPKmPm
.visible .entry _Z17part1_1024threadsPKmPm(
	.param .u64 .ptr .align 1 _Z17part1_1024threadsPKmPm_param_0,
	.param .u64 .ptr .align 1 _Z17part1_1024threadsPKmPm_param_1
)
{
	.reg .pred 	%p<8>;
	.reg .b32 	%r<42>;
	.reg .b32 	%f<22>;
	.reg .b64 	%rd<99>;
	// demoted variable
	.shared .align 16 .b8 _ZZ17part1_1024threadsPKmPmE11sum_storage[8448];
	ld.param.u64 	%rd12, [_Z17part1_1024threadsPKmPm_param_0];
	cvta.to.global.u64 	%rd13, %rd12;
	mov.u32 	%r3, %ntid.x;
	mov.u32 	%r4, %ctaid.x;
	mov.u32 	%r1, %tid.x;
	mad.lo.s32 	%r5, %r3, %r4, %r1;
	mul.wide.s32 	%rd14, %r5, 8;
	add.s64 	%rd15, %rd13, %rd14;
	ld.global.u64 	%rd1, [%rd15];
	cvt.rn.f32.u64 	%f1, %rd1;
	setp.eq.s64 	%p1, %rd1, 0;
	selp.f32 	%f2, 0fC1B80000, 0f00000000, %p1;
	mov.b32 	%r6, %f1;
	add.s32 	%r7, %r6, -1059760811;
	and.b32  	%r8, %r7, -8388608;
	sub.s32 	%r9, %r6, %r8;
	mov.b32 	%f3, %r9;
	cvt.rn.f32.s32 	%f4, %r8;
	fma.rn.f32 	%f5, %f4, 0f34000000, %f2;
	add.f32 	%f6, %f3, 0fBF800000;
	fma.rn.f32 	%f7, %f6, 0fBE055027, 0f3E1039F6;
	fma.rn.f32 	%f8, %f7, %f6, 0fBDF8CDCC;
	fma.rn.f32 	%f9, %f8, %f6, 0f3E0F2955;
	fma.rn.f32 	%f10, %f9, %f6, 0fBE2AD8B9;
	fma.rn.f32 	%f11, %f10, %f6, 0f3E4CED0B;
	fma.rn.f32 	%f12, %f11, %f6, 0fBE7FFF22;
	fma.rn.f32 	%f13, %f12, %f6, 0f3EAAAA78;
	fma.rn.f32 	%f14, %f13, %f6, 0fBF000000;
	mul.f32 	%f15, %f6, %f14;
	fma.rn.f32 	%f16, %f15, %f6, %f6;
	fma.rn.f32 	%f17, %f5, 0f3F317218, %f16;
	setp.gt.u32 	%p2, %r6, 2139095039;
	fma.rn.f32 	%f18, %f1, 0f7F800000, 0f7F800000;
	selp.f32 	%f19, %f18, %f17, %p2;
	mul.f32 	%f20, %f19, 0f3EDE5BD9;
	selp.f32 	%f21, 0fFF800000, %f20, %p1;
	cvt.rzi.u32.f32 	%r10, %f21;
	add.s32 	%r11, %r10, 1;
	shr.u32 	%r12, %r11, 1;
	mul.wide.u32 	%rd16, %r12, 8;
	mov.u64 	%rd17, _ZZ11part1_innerPmE10div_lookup;
	add.s64 	%rd18, %rd17, %rd16;
	ld.const.u64 	%rd2, [%rd18];
	or.b64  	%rd19, %rd1, %rd2;
	and.b64  	%rd20, %rd19, -4294967296;
	setp.ne.s64 	%p3, %rd20, 0;
	@%p3 bra 	$L__BB1_2;
	cvt.u32.u64 	%r13, %rd2;
	cvt.u32.u64 	%r14, %rd1;
	div.u32 	%r15, %r14, %r13;
	mul.lo.s32 	%r16, %r15, %r13;
	sub.s32 	%r17, %r14, %r16;
	cvt.u64.u32 	%rd97, %r15;
	cvt.u64.u32 	%rd98, %r17;
	bra.uni 	$L__BB1_3;
$L__BB1_2:
	div.u64 	%rd97, %rd1, %rd2;
	mul.lo.s64 	%rd21, %rd97, %rd2;
	sub.s64 	%rd98, %rd1, %rd21;
$L__BB1_3:
	setp.eq.s64 	%p4, %rd97, %rd98;
	selp.b64 	%rd9, %rd1, 0, %p4;
	setp.lt.u32 	%p5, %r1, 32;
	shl.b32 	%r18, %r1, 3;
	mov.u32 	%r19, _ZZ17part1_1024threadsPKmPmE11sum_storage;
	add.s32 	%r20, %r19, %r18;
	add.s32 	%r2, %r20, 16;
	@%p5 bra 	$L__BB1_5;
	st.shared.u64 	[%r2+-256], %rd9;
$L__BB1_5:
	bar.sync 	0;
	setp.gt.u32 	%p6, %r1, 31;
	@%p6 bra 	$L__BB1_8;
	mov.u32 	%r36, %tid.x;
	shl.b32 	%r37, %r36, 3;
	mov.u32 	%r38, _ZZ17part1_1024threadsPKmPmE11sum_storage;
	add.s32 	%r39, %r38, %r37;
	mad.lo.s32 	%r40, %r36, 240, %r39;
	ld.shared.u64 	%rd32, [%r40+16];
	ld.shared.u64 	%rd33, [%r40+24];
	ld.shared.u64 	%rd34, [%r40+32];
	ld.shared.u64 	%rd35, [%r40+40];
	ld.shared.u64 	%rd36, [%r40+48];
	ld.shared.u64 	%rd37, [%r40+56];
	ld.shared.u64 	%rd38, [%r40+64];
	ld.shared.u64 	%rd39, [%r40+72];
	ld.shared.u64 	%rd40, [%r40+80];
	ld.shared.u64 	%rd41, [%r40+88];
	ld.shared.u64 	%rd42, [%r40+96];
	ld.shared.u64 	%rd43, [%r40+104];
	ld.shared.u64 	%rd44, [%r40+112];
	ld.shared.u64 	%rd45, [%r40+120];
	ld.shared.u64 	%rd46, [%r40+128];
	ld.shared.u64 	%rd47, [%r40+136];
	ld.shared.u64 	%rd48, [%r40+144];
	ld.shared.u64 	%rd49, [%r40+152];
	ld.shared.u64 	%rd50, [%r40+160];
	ld.shared.u64 	%rd51, [%r40+168];
	ld.shared.u64 	%rd52, [%r40+176];
	ld.shared.u64 	%rd53, [%r40+184];
	ld.shared.u64 	%rd54, [%r40+192];
	ld.shared.u64 	%rd55, [%r40+200];
	ld.shared.u64 	%rd56, [%r40+208];
	ld.shared.u64 	%rd57, [%r40+216];
	ld.shared.u64 	%rd58, [%r40+224];
	ld.shared.u64 	%rd59, [%r40+232];
	ld.shared.u64 	%rd60, [%r40+240];
	ld.shared.u64 	%rd61, [%r40+248];
	ld.shared.u64 	%rd62, [%r40+256];
	add.s64 	%rd63, %rd32, %rd9;
	add.s64 	%rd64, %rd33, %rd63;
	add.s64 	%rd65, %rd34, %rd64;
	add.s64 	%rd66, %rd35, %rd65;
	add.s64 	%rd67, %rd36, %rd66;
	add.s64 	%rd68, %rd37, %rd67;
	add.s64 	%rd69, %rd38, %rd68;
	add.s64 	%rd70, %rd39, %rd69;
	add.s64 	%rd71, %rd40, %rd70;
	add.s64 	%rd72, %rd41, %rd71;
	add.s64 	%rd73, %rd42, %rd72;
	add.s64 	%rd74, %rd43, %rd73;
	add.s64 	%rd75, %rd44, %rd74;
	add.s64 	%rd76, %rd45, %rd75;
	add.s64 	%rd77, %rd46, %rd76;
	add.s64 	%rd78, %rd47, %rd77;
	add.s64 	%rd79, %rd48, %rd78;
	add.s64 	%rd80, %rd49, %rd79;
	add.s64 	%rd81, %rd50, %rd80;
	add.s64 	%rd82, %rd51, %rd81;
	add.s64 	%rd83, %rd52, %rd82;
	add.s64 	%rd84, %rd53, %rd83;
	add.s64 	%rd85, %rd54, %rd84;
	add.s64 	%rd86, %rd55, %rd85;
	add.s64 	%rd87, %rd56, %rd86;
	add.s64 	%rd88, %rd57, %rd87;
	add.s64 	%rd89, %rd58, %rd88;
	add.s64 	%rd90, %rd59, %rd89;
	add.s64 	%rd91, %rd60, %rd90;
	add.s64 	%rd92, %rd61, %rd91;
	add.s64 	%rd23, %rd62, %rd92;
	mov.b32 	%r21, 1;
	mov.b32 	%r34, 31;
	mov.b32 	%r35, -1;
	// begin inline asm
	{  .reg .u32 lo;  .reg .u32 hi;  .reg .pred p;  mov.b64 {lo, hi}, %rd23;  shfl.sync.down.b32 lo|p, lo, %r21, %r34, %r35;  shfl.sync.down.b32 hi|p, hi, %r21, %r34, %r35;  mov.b64 %rd22, {lo, hi};  @p add.u64 %rd22, %rd22, %rd23;}
	// end inline asm
	mov.b32 	%r24, 2;
	// begin inline asm
	{  .reg .u32 lo;  .reg .u32 hi;  .reg .pred p;  mov.b64 {lo, hi}, %rd22;  shfl.sync.down.b32 lo|p, lo, %r24, %r34, %r35;  shfl.sync.down.b32 hi|p, hi, %r24, %r34, %r35;  mov.b64 %rd24, {lo, hi};  @p add.u64 %rd24, %rd24, %rd22;}
	// end inline asm
	mov.b32 	%r27, 4;
	// begin inline asm
	{  .reg .u32 lo;  .reg .u32 hi;  .reg .pred p;  mov.b64 {lo, hi}, %rd24;  shfl.sync.down.b32 lo|p, lo, %r27, %r34, %r35;  shfl.sync.down.b32 hi|p, hi, %r27, %r34, %r35;  mov.b64 %rd26, {lo, hi};  @p add.u64 %rd26, %rd26, %rd24;}
	// end inline asm
	mov.b32 	%r30, 8;
	// begin inline asm
	{  .reg .u32 lo;  .reg .u32 hi;  .reg .pred p;  mov.b64 {lo, hi}, %rd26;  shfl.sync.down.b32 lo|p, lo, %r30, %r34, %r35;  shfl.sync.down.b32 hi|p, hi, %r30, %r34, %r35;  mov.b64 %rd28, {lo, hi};  @p add.u64 %rd28, %rd28, %rd26;}
	// end inline asm
	mov.b32 	%r33, 16;
	// begin inline asm
	{  .reg .u32 lo;  .reg .u32 hi;  .reg .pred p;  mov.b64 {lo, hi}, %rd28;  shfl.sync.down.b32 lo|p, lo, %r33, %r34, %r35;  shfl.sync.down.b32 hi|p, hi, %r33, %r34, %r35;  mov.b64 %rd30, {lo, hi};  @p add.u64 %rd30, %rd30, %rd28;}
	// end inline asm
	setp.ne.s32 	%p7, %r36, 0;
	@%p7 bra 	$L__BB1_8;
	ld.param.u64 	%rd96, [_Z17part1_1024threadsPKmPm_param_1];
	mov.u32 	%r41, %ctaid.x;
	cvta.to.global.u64 	%rd93, %rd96;
	mul.wide.u32 	%rd94, %r41, 8;
	add.s64 	%rd95, %rd93, %rd94;
	st.global.u64 	[%rd95], %rd30;
$L__BB1_8:
	ret;

}
	// .globl	_ZN3cub18CUB_300001_SM_10006detail11EmptyKernelIvEEvv
.visible .entry _ZN3cub18CUB_300001_SM_10006detail11EmptyKernelIvEEvv()
{


	ret;

}


// ===== COMPILED SASS (sm_100) =====

	.target	sm_100

	.elftype	@"ET_EXEC"


//--------------------- .note.nv.tkinfo           --------------------------
	.section	.note.nv.tkinfo,"",@"SHT_NOTE"
	.sectionflags	@"SHF_NOTE_NV_TKINFO"
	.tkinfo
        /*0018*/ 	.word	0x00000002
        /*0030*/ 	.string	""
        /*0030*/ 	.string	"ptxas"
        /*0030*/ 	.string	"Cuda compilation tools, release 13.0, V13.0.88"
        /*0030*/ 	.string	"Build cuda_13.0.r13.0/compiler.36424714_0"
        /*0030*/ 	.string	"-arch sm_100 -m 64 "



//--------------------- .note.nv.cuinfo           --------------------------
	.section	.note.nv.cuinfo,"",@"SHT_NOTE"
	.sectionflags	@"SHF_NOTE_NV_CUINFO"
        /*0018*/ 	.short	0x0002
        /*001a*/ 	.short	0x0064
        /*001c*/ 	.short	0x0082
	.zero		2


//--------------------- .nv.info                  --------------------------
	.section	.nv.info,"",@"SHT_CUDA_INFO"
	.align	4


	//----- nvinfo : EIATTR_REGCOUNT
	.align		4
        /*0000*/ 	.byte	0x04, 0x2f
        /*0002*/ 	.short	(.L_42 - .L_41)
	.align		4
.L_41:
        /*0004*/ 	.word	index@(_Z16part1_512threadsPKmPm)
        /*0008*/ 	.word	0x0000001e


	//----- nvinfo : EIATTR_FRAME_SIZE
	.align		4
.L_42:
        /*000c*/ 	.byte	0x04, 0x11
        /*000e*/ 	.short	(.L_44 - .L_43)
	.align		4
.L_43:
        /*0010*/ 	.word	index@($__internal_1_$__cuda_sm20_div_u64)
        /*0014*/ 	.word	0x00000000


	//----- nvinfo : EIATTR_FRAME_SIZE
	.align		4
.L_44:
        /*0018*/ 	.byte	0x04, 0x11
        /*001a*/ 	.short	(.L_46 - .L_45)
	.align		4
.L_45:
        /*001c*/ 	.word	index@(_Z16part1_512threadsPKmPm)
        /*0020*/ 	.word	0x00000000


	//----- nvinfo : EIATTR_REGCOUNT
	.align		4
.L_46:
        /*0024*/ 	.byte	0x04, 0x2f
        /*0026*/ 	.short	(.L_48 - .L_47)
	.align		4
.L_47:
        /*0028*/ 	.word	index@(_Z17part1_1024threadsPKmPm)
        /*002c*/ 	.word	0x0000001e


	//----- nvinfo : EIATTR_FRAME_SIZE
	.align		4
.L_48:
        /*0030*/ 	.byte	0x04, 0x11
        /*0032*/ 	.short	(.L_50 - .L_49)
	.align		4
.L_49:
        /*0034*/ 	.word	index@($__internal_0_$__cuda_sm20_div_u64)
        /*0038*/ 	.word	0x00000000


	//----- nvinfo : EIATTR_FRAME_SIZE
	.align		4
.L_50:
        /*003c*/ 	.byte	0x04, 0x11
        /*003e*/ 	.short	(.L_52 - .L_51)
	.align		4
.L_51:
        /*0040*/ 	.word	index@(_Z17part1_1024threadsPKmPm)
        /*0044*/ 	.word	0x00000000


	//----- nvinfo : EIATTR_REGCOUNT
	.align		4
.L_52:
        /*0048*/ 	.byte	0x04, 0x2f
        /*004a*/ 	.short	(.L_54 - .L_53)
	.align		4
.L_53:
        /*004c*/ 	.word	index@(_ZN3cub18CUB_300001_SM_10006detail11EmptyKernelIvEEvv)
        /*0050*/ 	.word	0x00000004


	//----- nvinfo : EIATTR_FRAME_SIZE
	.align		4
.L_54:
        /*0054*/ 	.byte	0x04, 0x11
        /*0056*/ 	.short	(.L_56 - .L_55)
	.align		4
.L_55:
        /*0058*/ 	.word	index@(_ZN3cub18CUB_300001_SM_10006detail11EmptyKernelIvEEvv)
        /*005c*/ 	.word	0x00000000


	//----- nvinfo : EIATTR_MIN_STACK_SIZE
	.align		4
.L_56:
        /*0060*/ 	.byte	0x04, 0x12
        /*0062*/ 	.short	(.L_58 - .L_57)
	.align		4
.L_57:
        /*0064*/ 	.word	index@(_ZN3cub18CUB_300001_SM_10006detail11EmptyKernelIvEEvv)
        /*0068*/ 	.word	0x00000000


	//----- nvinfo : EIATTR_MIN_STACK_SIZE
	.align		4
.L_58:
        /*006c*/ 	.byte	0x04, 0x12
        /*006e*/ 	.short	(.L_60 - .L_59)
	.align		4
.L_59:
        /*0070*/ 	.word	index@(_Z17part1_1024threadsPKmPm)
        /*0074*/ 	.word	0x00000000


	//----- nvinfo : EIATTR_MIN_STACK_SIZE
	.align		4
.L_60:
        /*0078*/ 	.byte	0x04, 0x12
        /*007a*/ 	.short	(.L_62 - .L_61)
	.align		4
.L_61:
        /*007c*/ 	.word	index@(_Z16part1_512threadsPKmPm)
        /*0080*/ 	.word	0x00000000
.L_62:


//--------------------- .nv.compat                --------------------------
	.section	.nv.compat,"",@"SHT_CUDA_COMPAT_INFO"
	.align	4
        /*0000*/ 	.byte	0x02, 0x09, 0x00, 0x00, 0x02, 0x02, 0x01, 0x00, 0x02, 0x05, 0x05, 0x00, 0x03, 0x07, 0x01, 0x01
        /*0010*/ 	.byte	0x02, 0x03, 0x00, 0x00, 0x02, 0x06, 0x01, 0x00, 0x04, 0x0b, 0x08, 0x00, 0x09, 0x00, 0x00, 0x00
        /*0020*/ 	.byte	0x00, 0x00, 0x00, 0x00


//--------------------- .nv.info._ZN3cub18CUB_300001_SM_10006detail11EmptyKernelIvEEvv --------------------------
	.section	.nv.info._ZN3cub18CUB_300001_SM_10006detail11EmptyKernelIvEEvv,"",@"SHT_CUDA_INFO"
	.sectionflags	@""
	.align	4


	//----- nvinfo : EIATTR_CUDA_API_VERSION
	.align		4
        /*0000*/ 	.byte	0x04, 0x37
        /*0002*/ 	.short	(.L_64 - .L_63)
.L_63:
        /*0004*/ 	.word	0x00000082


	//----- nvinfo : EIATTR_SPARSE_MMA_MASK
	.align		4
.L_64:
        /*0008*/ 	.byte	0x03, 0x50
        /*000a*/ 	.short	0x0000


	//----- nvinfo : EIATTR_MAXREG_COUNT
	.align		4
        /*000c*/ 	.byte	0x03, 0x1b
        /*000e*/ 	.short	0x00ff


	//----- nvinfo : EIATTR_MERCURY_ISA_VERSION
	.align		4
        /*0010*/ 	.byte	0x03, 0x5f
        /*0012*/ 	.short	0x0101


	//----- nvinfo : EIATTR_VRC_CTA_INIT_COUNT
	.align		4
        /*0014*/ 	.byte	0x02, 0x4a
	.zero		1
	.zero		1


	//----- nvinfo : EIATTR_EXIT_INSTR_OFFSETS
	.align		4
        /*0018*/ 	.byte	0x04, 0x1c
        /*001a*/ 	.short	(.L_66 - .L_65)


	//   ....[0]....
.L_65:
        /*001c*/ 	.word	0x00000010


	//----- nvinfo : EIATTR_SW_WAR
	.align		4
.L_66:
        /*0020*/ 	.byte	0x04, 0x36
        /*0022*/ 	.short	(.L_68 - .L_67)
.L_67:
        /*0024*/ 	.word	0x00000008
.L_68:


//--------------------- .nv.info._Z17part1_1024threadsPKmPm --------------------------
	.section	.nv.info._Z17part1_1024threadsPKmPm,"",@"SHT_CUDA_INFO"
	.sectionflags	@""
	.align	4


	//----- nvinfo : EIATTR_CUDA_API_VERSION
	.align		4
        /*0000*/ 	.byte	0x04, 0x37
        /*0002*/ 	.short	(.L_70 - .L_69)
.L_69:
        /*0004*/ 	.word	0x00000082


	//----- nvinfo : EIATTR_KPARAM_INFO
	.align		4
.L_70:
        /*0008*/ 	.byte	0x04, 0x17
        /*000a*/ 	.short	(.L_72 - .L_71)
.L_71:
        /*000c*/ 	.word	0x00000000
        /*0010*/ 	.short	0x0001
        /*0012*/ 	.short	0x0008
        /*0014*/ 	.byte	0x00, 0xf5, 0x21, 0x00


	//----- nvinfo : EIATTR_KPARAM_INFO
	.align		4
.L_72:
        /*0018*/ 	.byte	0x04, 0x17
        /*001a*/ 	.short	(.L_74 - .L_73)
.L_73:
        /*001c*/ 	.word	0x00000000
        /*0020*/ 	.short	0x0000
        /*0022*/ 	.short	0x0000
        /*0024*/ 	.byte	0x00, 0xf5, 0x21, 0x00


	//----- nvinfo : EIATTR_SPARSE_MMA_MASK
	.align		4
.L_74:
        /*0028*/ 	.byte	0x03, 0x50
        /*002a*/ 	.short	0x0000


	//----- nvinfo : EIATTR_MAXREG_COUNT
	.align		4
        /*002c*/ 	.byte	0x03, 0x1b
        /*002e*/ 	.short	0x00ff


	//----- nvinfo : EIATTR_NUM_BARRIERS
	.align		4
        /*0030*/ 	.byte	0x02, 0x4c
        /*0032*/ 	.byte	0x01
	.zero		1


	//----- nvinfo : EIATTR_MERCURY_ISA_VERSION
	.align		4
        /*0034*/ 	.byte	0x03, 0x5f
        /*0036*/ 	.short	0x0101


	//----- nvinfo : EIATTR_COOP_GROUP_MASK_REGIDS
	.align		4
        /*0038*/ 	.byte	0x04, 0x29
        /*003a*/ 	.short	(.L_76 - .L_75)


	//   ....[0]....
.L_75:
        /*003c*/ 	.word	0xffffffff


	//   ....[1]....
        /*0040*/ 	.word	0xffffffff


	//   ....[2]....
        /*0044*/ 	.word	0xffffffff


	//   ....[3]....
        /*0048*/ 	.word	0xffffffff


	//   ....[4]....
        /*004c*/ 	.word	0xffffffff


	//   ....[5]....
        /*0050*/ 	.word	0xffffffff


	//   ....[6]....
        /*0054*/ 	.word	0xffffffff


	//   ....[7]....
        /*0058*/ 	.word	0xffffffff


	//   ....[8]....
        /*005c*/ 	.word	0xffffffff


	//   ....[9]....
        /*0060*/ 	.word	0xffffffff


	//----- nvinfo : EIATTR_COOP_GROUP_INSTR_OFFSETS
	.align		4
.L_76:
        /*0064*/ 	.byte	0x04, 0x28
        /*0066*/ 	.short	(.L_78 - .L_77)


	//   ....[0]....
.L_77:
        /*0068*/ 	.word	0x000009e0


	//   ....[1]....
        /*006c*/ 	.word	0x000009f0


	//   ....[2]....
        /*0070*/ 	.word	0x00000a30


	//   ....[3]....
        /*0074*/ 	.word	0x00000a50


	//   ....[4]....
        /*0078*/ 	.word	0x00000a90


	//   ....[5]....
        /*007c*/ 	.word	0x00000ab0


	//   ....[6]....
        /*0080*/ 	.word	0x00000af0


	//   ....[7]....
        /*0084*/ 	.word	0x00000b10


	//   ....[8]....
        /*0088*/ 	.word	0x00000b70


	//   ....[9]....
        /*008c*/ 	.word	0x00000b80


	//----- nvinfo : EIATTR_VRC_CTA_INIT_COUNT
	.align		4
.L_78:
        /*0090*/ 	.byte	0x02, 0x4a
	.zero		1
	.zero		1


	//----- nvinfo : EIATTR_EXIT_INSTR_OFFSETS
	.align		4
        /*0094*/ 	.byte	0x04, 0x1c
        /*0096*/ 	.short	(.L_80 - .L_79)


	//   ....[0]....
.L_79:
        /*0098*/ 	.word	0x000005c0


	//   ....[1]....
        /*009c*/ 	.word	0x00000b90


	//   ....[2]....
        /*00a0*/ 	.word	0x00000c20


	//----- nvinfo : EIATTR_CRS_STACK_SIZE
	.align		4
.L_80:
        /*00a4*/ 	.byte	0x04, 0x1e
        /*00a6*/ 	.short	(.L_82 - .L_81)
.L_81:
        /*00a8*/ 	.word	0x00000000


	//----- nvinfo : EIATTR_CBANK_PARAM_SIZE
	.align		4
.L_82:
        /*00ac*/ 	.byte	0x03, 0x19
        /*00ae*/ 	.short	0x0010


	//----- nvinfo : EIATTR_PARAM_CBANK
	.align		4
        /*00b0*/ 	.byte	0x04, 0x0a
        /*00b2*/ 	.short	(.L_84 - .L_83)
	.align		4
.L_83:
        /*00b4*/ 	.word	index@(.nv.constant0._Z17part1_1024threadsPKmPm)
        /*00b8*/ 	.short	0x0380
        /*00ba*/ 	.short	0x0010


	//----- nvinfo : EIATTR_SW_WAR
	.align		4
.L_84:
        /*00bc*/ 	.byte	0x04, 0x36
        /*00be*/ 	.short	(.L_86 - .L_85)
.L_85:
        /*00c0*/ 	.word	0x00000008
.L_86:


//--------------------- .nv.info._Z16part1_512threadsPKmPm --------------------------
	.section	.nv.info._Z16part1_512threadsPKmPm,"",@"SHT_CUDA_INFO"
	.sectionflags	@""
	.align	4


	//----- nvinfo : EIATTR_CUDA_API_VERSION
	.align		4
        /*0000*/ 	.byte	0x04, 0x37
        /*0002*/ 	.short	(.L_88 - .L_87)
.L_87:
        /*0004*/ 	.word	0x00000082


	//----- nvinfo : EIATTR_KPARAM_INFO
	.align		4
.L_88:
        /*0008*/ 	.byte	0x04, 0x17
        /*000a*/ 	.short	(.L_90 - .L_89)
.L_89:
        /*000c*/ 	.word	0x00000000
        /*0010*/ 	.short	0x0001
        /*0012*/ 	.short	0x0008
        /*0014*/ 	.byte	0x00, 0xf5, 0x21, 0x00


	//----- nvinfo : EIATTR_KPARAM_INFO
	.align		4
.L_90:
        /*0018*/ 	.byte	0x04, 0x17
        /*001a*/ 	.short	(.L_92 - .L_91)
.L_91:
        /*001c*/ 	.word	0x00000000
        /*0020*/ 	.short	0x0000
        /*0022*/ 	.short	0x0000
        /*0024*/ 	.byte	0x00, 0xf5, 0x21, 0x00


	//----- nvinfo : EIATTR_SPARSE_MMA_MASK
	.align		4
.L_92:
        /*0028*/ 	.byte	0x03, 0x50
        /*002a*/ 	.short	0x0000


	//----- nvinfo : EIATTR_MAXREG_COUNT
	.align		4
        /*002c*/ 	.byte	0x03, 0x1b
        /*002e*/ 	.short	0x00ff


	//----- nvinfo : EIATTR_NUM_BARRIERS
	.align		4
        /*0030*/ 	.byte	0x02, 0x4c
        /*0032*/ 	.byte	0x01
	.zero		1


	//----- nvinfo : EIATTR_MERCURY_ISA_VERSION
	.align		4
        /*0034*/ 	.byte	0x03, 0x5f
        /*0036*/ 	.short	0x0101


	//----- nvinfo : EIATTR_COOP_GROUP_MASK_REGIDS
	.align		4
        /*0038*/ 	.byte	0x04, 0x29
        /*003a*/ 	.short	(.L_94 - .L_93)


	//   ....[0]....
.L_93:
        /*003c*/ 	.word	0xffffffff


	//   ....[1]....
        /*0040*/ 	.word	0xffffffff


	//   ....[2]....
        /*0044*/ 	.word	0xffffffff


	//   ....[3]....
        /*0048*/ 	.word	0xffffffff


	//   ....[4]....
        /*004c*/ 	.word	0xffffffff


	//   ....[5]....
        /*0050*/ 	.word	0xffffffff


	//   ....[6]....
        /*0054*/ 	.word	0xffffffff


	//   ....[7]....
        /*0058*/ 	.word	0xffffffff


	//   ....[8]....
        /*005c*/ 	.word	0xffffffff


	//   ....[9]....
        /*0060*/ 	.word	0xffffffff


	//----- nvinfo : EIATTR_COOP_GROUP_INSTR_OFFSETS
	.align		4
.L_94:
        /*0064*/ 	.byte	0x04, 0x28
        /*0066*/ 	.short	(.L_96 - .L_95)


	//   ....[0]....
.L_95:
        /*0068*/ 	.word	0x000007e0


	//   ....[1]....
        /*006c*/ 	.word	0x000007f0


	//   ....[2]....
        /*0070*/ 	.word	0x00000830


	//   ....[3]....
        /*0074*/ 	.word	0x00000850


	//   ....[4]....
        /*0078*/ 	.word	0x00000890


	//   ....[5]....
        /*007c*/ 	.word	0x000008b0


	//   ....[6]....
        /*0080*/ 	.word	0x00000900


	//   ....[7]....
        /*0084*/ 	.word	0x00000910


	//   ....[8]....
        /*0088*/ 	.word	0x00000970


	//   ....[9]....
        /*008c*/ 	.word	0x00000980


	//----- nvinfo : EIATTR_VRC_CTA_INIT_COUNT
	.align		4
.L_96:
        /*0090*/ 	.byte	0x02, 0x4a
	.zero		1
	.zero		1


	//----- nvinfo : EIATTR_EXIT_INSTR_OFFSETS
	.align		4
        /*0094*/ 	.byte	0x04, 0x1c
        /*0096*/ 	.short	(.L_98 - .L_97)


	//   ....[0]....
.L_97:
        /*0098*/ 	.word	0x000005c0


	//   ....[1]....
        /*009c*/ 	.word	0x00000990


	//   ....[2]....
        /*00a0*/ 	.word	0x00000a20


	//----- nvinfo : EIATTR_CRS_STACK_SIZE
	.align		4
.L_98:
        /*00a4*/ 	.byte	0x04, 0x1e
        /*00a6*/ 	.short	(.L_100 - .L_99)
.L_99:
        /*00a8*/ 	.word	0x00000000


	//----- nvinfo : EIATTR_CBANK_PARAM_SIZE
	.align		4
.L_100:
        /*00ac*/ 	.byte	0x03, 0x19
        /*00ae*/ 	.short	0x0010


	//----- nvinfo : EIATTR_PARAM_CBANK
	.align		4
        /*00b0*/ 	.byte	0x04, 0x0a
        /*00b2*/ 	.short	(.L_102 - .L_101)
	.align		4
.L_101:
        /*00b4*/ 	.word	index@(.nv.constant0._Z16part1_512threadsPKmPm)
        /*00b8*/ 	.short	0x0380
        /*00ba*/ 	.short	0x0010


	//----- nvinfo : EIATTR_SW_WAR
	.align		4
.L_102:
        /*00bc*/ 	.byte	0x04, 0x36
        /*00be*/ 	.short	(.L_104 - .L_103)
.L_103:
        /*00c0*/ 	.word	0x00000008
.L_104:


//--------------------- .nv.callgraph             --------------------------
	.section	.nv.callgraph,"",@"SHT_CUDA_CALLGRAPH"
	.align	4
	.sectionentsize	8
	.align		4
        /*0000*/ 	.word	0x00000000
	.align		4
        /*0004*/ 	.word	0xffffffff
	.align		4
        /*0008*/ 	.word	0x00000000
	.align		4
        /*000c*/ 	.word	0xfffffffe
	.align		4
        /*0010*/ 	.word	0x00000000
	.align		4
        /*0014*/ 	.word	0xfffffffd
	.align		4
        /*0018*/ 	.word	0x00000000
	.align		4
        /*001c*/ 	.word	0xfffffffc


//--------------------- .nv.constant3             --------------------------
	.section	.nv.constant3,"a",@progbits
	.align	8
.nv.constant3:
	.type		_ZZ11part1_innerPmE10div_lookup,@object
	.size		_ZZ11part1_innerPmE10div_lookup,(.L_0 - _ZZ11part1_innerPmE10div_lookup)
_ZZ11part1_innerPmE10div_lookup:
        /*0000*/ 	.byte	0x01, 0x00, 0x00, 0x00, 0x00, 0x00, 0x00, 0x00, 0x0a, 0x00, 0x00, 0x00, 0x00, 0x00, 0x00, 0x00
        /* <DEDUP_REMOVED lines=9> */
.L_0:


//--------------------- .nv.constant4             --------------------------
	.section	.nv.constant4,"a",@progbits
	.align	8
	.align		8
.nv.constant4:
        /*0000*/ 	.dword	_ZN34_INTERNAL_a9b94d45_4_k_cu_075161144cuda3std3__45__cpo5beginE
	.align		8
        /*0008*/ 	.dword	_ZN34_INTERNAL_a9b94d45_4_k_cu_075161144cuda3std3__45__cpo3endE
	.align		8
        /*0010*/ 	.dword	_ZN34_INTERNAL_a9b94d45_4_k_cu_075161144cuda3std3__45__cpo6cbeginE
	.align		8
        /*0018*/ 	.dword	_ZN34_INTERNAL_a9b94d45_4_k_cu_075161144cuda3std3__45__cpo4cendE
	.align		8
        /*0020*/ 	.dword	_ZN34_INTERNAL_a9b94d45_4_k_cu_075161144cuda3std3__45__cpo6rbeginE
	.align		8
        /*0028*/ 	.dword	_ZN34_INTERNAL_a9b94d45_4_k_cu_075161144cuda3std3__45__cpo4rendE
	.align		8
        /*0030*/ 	.dword	_ZN34_INTERNAL_a9b94d45_4_k_cu_075161144cuda3std3__45__cpo7crbeginE
	.align		8
        /*0038*/ 	.dword	_ZN34_INTERNAL_a9b94d45_4_k_cu_075161144cuda3std3__45__cpo5crendE
	.align		8
        /*0040*/ 	.dword	_ZN34_INTERNAL_a9b94d45_4_k_cu_075161144cuda3std3__436_GLOBAL__N__a9b94d45_4_k_cu_075161146ignoreE
	.align		8
        /*0048*/ 	.dword	_ZN34_INTERNAL_a9b94d45_4_k_cu_075161144cuda3std3__419piecewise_constructE
	.align		8
        /*0050*/ 	.dword	_ZN34_INTERNAL_a9b94d45_4_k_cu_075161144cuda3std3__48in_placeE
	.align		8
        /*0058*/ 	.dword	_ZN34_INTERNAL_a9b94d45_4_k_cu_075161144cuda3std3__420unreachable_sentinelE
	.align		8
        /*0060*/ 	.dword	_ZN34_INTERNAL_a9b94d45_4_k_cu_075161144cuda3std3__47nulloptE
	.align		8
        /*0068*/ 	.dword	_ZN34_INTERNAL_a9b94d45_4_k_cu_075161144cuda3std3__48unexpectE
	.align		8
        /*0070*/ 	.dword	_ZN34_INTERNAL_a9b94d45_4_k_cu_075161144cuda3std6ranges3__45__cpo4swapE
	.align		8
        /*0078*/ 	.dword	_ZN34_INTERNAL_a9b94d45_4_k_cu_075161144cuda3std6ranges3__45__cpo9iter_moveE
	.align		8
        /*0080*/ 	.dword	_ZN34_INTERNAL_a9b94d45_4_k_cu_075161144cuda3std6ranges3__45__cpo5beginE
	.align		8
        /*0088*/ 	.dword	_ZN34_INTERNAL_a9b94d45_4_k_cu_075161144cuda3std6ranges3__45__cpo3endE
	.align		8
        /*0090*/ 	.dword	_ZN34_INTERNAL_a9b94d45_4_k_cu_075161144cuda3std6ranges3__45__cpo6cbeginE
	.align		8
        /*0098*/ 	.dword	_ZN34_INTERNAL_a9b94d45_4_k_cu_075161144cuda3std6ranges3__45__cpo4cendE
	.align		8
        /*00a0*/ 	.dword	_ZN34_INTERNAL_a9b94d45_4_k_cu_075161144cuda3std6ranges3__45__cpo7advanceE
	.align		8
        /*00a8*/ 	.dword	_ZN34_INTERNAL_a9b94d45_4_k_cu_075161144cuda3std6ranges3__45__cpo9iter_swapE
	.align		8
        /*00b0*/ 	.dword	_ZN34_INTERNAL_a9b94d45_4_k_cu_075161144cuda3std6ranges3__45__cpo4nextE
	.align		8
        /*00b8*/ 	.dword	_ZN34_INTERNAL_a9b94d45_4_k_cu_075161144cuda3std6ranges3__45__cpo4prevE
	.align		8
        /*00c0*/ 	.dword	_ZN34_INTERNAL_a9b94d45_4_k_cu_075161144cuda3std6ranges3__45__cpo4dataE
	.align		8
        /*00c8*/ 	.dword	_ZN34_INTERNAL_a9b94d45_4_k_cu_075161144cuda3std6ranges3__45__cpo5cdataE
	.align		8
        /*00d0*/ 	.dword	_ZN34_INTERNAL_a9b94d45_4_k_cu_075161144cuda3std6ranges3__45__cpo4sizeE
	.align		8
        /*00d8*/ 	.dword	_ZN34_INTERNAL_a9b94d45_4_k_cu_075161144cuda3std6ranges3__45__cpo5ssizeE
	.align		8
        /*00e0*/ 	.dword	_ZN34_INTERNAL_a9b94d45_4_k_cu_075161144cuda3std6ranges3__45__cpo8distanceE
	.align		8
        /*00e8*/ 	.dword	_ZN34_INTERNAL_a9b94d45_4_k_cu_075161146thrust24THRUST_300001_SM_1000_NS6system6detail10sequential3seqE
	.align		8
        /*00f0*/ 	.dword	_ZN34_INTERNAL_a9b94d45_4_k_cu_075161146thrust24THRUST_300001_SM_1000_NS12placeholders2_1E
	.align		8
        /*00f8*/ 	.dword	_ZN34_INTERNAL_a9b94d45_4_k_cu_075161146thrust24THRUST_300001_SM_1000_NS12placeholders2_2E
	.align		8
        /*0100*/ 	.dword	_ZN34_INTERNAL_a9b94d45_4_k_cu_075161146thrust24THRUST_300001_SM_1000_NS12placeholders2_3E
	.align		8
        /*0108*/ 	.dword	_ZN34_INTERNAL_a9b94d45_4_k_cu_075161146thrust24THRUST_300001_SM_1000_NS12placeholders2_4E
	.align		8
        /*0110*/ 	.dword	_ZN34_INTERNAL_a9b94d45_4_k_cu_075161146thrust24THRUST_300001_SM_1000_NS12placeholders2_5E
	.align		8
        /*0118*/ 	.dword	_ZN34_INTERNAL_a9b94d45_4_k_cu_075161146thrust24THRUST_300001_SM_1000_NS12placeholders2_6E
	.align		8
        /*0120*/ 	.dword	_ZN34_INTERNAL_a9b94d45_4_k_cu_075161146thrust24THRUST_300001_SM_1000_NS12placeholders2_7E
	.align		8
        /*0128*/ 	.dword	_ZN34_INTERNAL_a9b94d45_4_k_cu_075161146thrust24THRUST_300001_SM_1000_NS12placeholders2_8E
	.align		8
        /*0130*/ 	.dword	_ZN34_INTERNAL_a9b94d45_4_k_cu_075161146thrust24THRUST_300001_SM_1000_NS12placeholders2_9E
	.align		8
        /*0138*/ 	.dword	_ZN34_INTERNAL_a9b94d45_4_k_cu_075161146thrust24THRUST_300001_SM_1000_NS12placeholders3_10E


//--------------------- .text._ZN3cub18CUB_300001_SM_10006detail11EmptyKernelIvEEvv --------------------------
	.section	.text._ZN3cub18CUB_300001_SM_10006detail11EmptyKernelIvEEvv,"ax",@progbits
	.align	128
        .global         _ZN3cub18CUB_300001_SM_10006detail11EmptyKernelIvEEvv
        .type           _ZN3cub18CUB_300001_SM_10006detail11EmptyKernelIvEEvv,@function
        .size           _ZN3cub18CUB_300001_SM_10006detail11EmptyKernelIvEEvv,(.L_x_11 - _ZN3cub18CUB_300001_SM_10006detail11EmptyKernelIvEEvv)
        .other          _ZN3cub18CUB_300001_SM_10006detail11EmptyKernelIvEEvv,@"STO_CUDA_ENTRY STV_DEFAULT"
_ZN3cub18CUB_300001_SM_10006detail11EmptyKernelIvEEvv:
.text._ZN3cub18CUB_300001_SM_10006detail11EmptyKernelIvEEvv:
[----:B------:R-:W-:Y:S01]  /*0000*/  LDC R1, c[0x0][0x37c] ;  /* 0x0000df00ff017b82 */ /* 0x000fe20000000800 */
[----:B------:R-:W-:Y:S05]  /*0010*/  EXIT ;  /* 0x000000000000794d */ /* 0x000fea0003800000 */
.L_x_0:
[----:B------:R-:W-:-:S00]  /*0020*/  BRA `(.L_x_0) ;  /* 0xfffffffc00fc7947 */ /* 0x000fc0000383ffff */
[----:B------:R-:W-:-:S00]  /*0030*/  NOP ;  /* 0x0000000000007918 */ /* 0x000fc00000000000 */
        /* <DEDUP_REMOVED lines=12> */
.L_x_11:


//--------------------- .text._Z17part1_1024threadsPKmPm --------------------------
	.section	.text._Z17part1_1024threadsPKmPm,"ax",@progbits
	.align	128
        .global         _Z17part1_1024threadsPKmPm
        .type           _Z17part1_1024threadsPKmPm,@function
        .size           _Z17part1_1024threadsPKmPm,(.L_x_9 - _Z17part1_1024threadsPKmPm)
        .other          _Z17part1_1024threadsPKmPm,@"STO_CUDA_ENTRY STV_DEFAULT"
_Z17part1_1024threadsPKmPm:
.text._Z17part1_1024threadsPKmPm:
[----:B------:R-:W-:Y:S01]  /*0000*/  LDC R1, c[0x0][0x37c] ;  /* 0x0000df00ff017b82 */ /* 0x000fe20000000800 */
[----:B------:R-:W0:Y:S07]  /*0010*/  S2R R5, SR_CTAID.X ;  /* 0x0000000000057919 */ /* 0x000e2e0000002500 */
[----:B------:R-:W1:Y:S01]  /*0020*/  LDC.64 R2, c[0x0][0x380] ;  /* 0x0000e000ff027b82 */ /* 0x000e620000000a00 */
[----:B------:R-:W0:Y:S01]  /*0030*/  LDCU UR4, c[0x0][0x360] ;  /* 0x00006c00ff0477ac */ /* 0x000e220008000800 */
[----:B------:R-:W0:Y:S01]  /*0040*/  S2R R0, SR_TID.X ;  /* 0x0000000000007919 */ /* 0x000e220000002100 */
[----:B------:R-:W2:Y:S01]  /*0050*/  LDCU.64 UR6, c[0x0][0x358] ;  /* 0x00006b00ff0677ac */ /* 0x000ea20008000a00 */
[----:B0-----:R-:W-:-:S04]  /*0060*/  IMAD R5, R5, UR4, R0 ;  /* 0x0000000405057c24 */ /* 0x001fc8000f8e0200 */
[----:B-1----:R-:W-:-:S06]  /*0070*/  IMAD.WIDE R2, R5, 0x8, R2 ;  /* 0x0000000805027825 */ /* 0x002fcc00078e0202 */
[----:B--2---:R-:W2:Y:S01]  /*0080*/  LDG.E.64 R2, desc[UR6][R2.64] ;  /* 0x0000000602027981 */ /* 0x004ea2000c1e1b00 */
[----:B------:R-:W-:Y:S01]  /*0090*/  IMAD.MOV.U32 R9, RZ, RZ, 0x3e055027 ;  /* 0x3e055027ff097424 */ /* 0x000fe200078e00ff */
[----:B------:R-:W-:Y:S01]  /*00a0*/  BSSY.RECONVERGENT B0, `(.L_x_1) ;  /* 0x0000045000007945 */ /* 0x000fe20003800200 */
[----:B--2---:R-:W0:Y:S01]  /*00b0*/  I2F.U64 R4, R2 ;  /* 0x0000000200047312 */ /* 0x004e220000301000 */
[----:B------:R-:W-:-:S04]  /*00c0*/  ISETP.NE.U32.AND P0, PT, R2, RZ, PT ;  /* 0x000000ff0200720c */ /* 0x000fc80003f05070 */
[----:B------:R-:W-:Y:S01]  /*00d0*/  ISETP.NE.AND.EX P0, PT, R3, RZ, PT, P0 ;  /* 0x000000ff0300720c */ /* 0x000fe20003f05300 */
[C---:B0-----:R-:W-:Y:S01]  /*00e0*/  VIADD R5, R4.reuse, 0xc0d55555 ;  /* 0xc0d5555504057836 */ /* 0x041fe20000000000 */
[----:B------:R-:W-:-:S04]  /*00f0*/  ISETP.GT.U32.AND P1, PT, R4, 0x7f7fffff, PT ;  /* 0x7f7fffff0400780c */ /* 0x000fc80003f24070 */
[----:B------:R-:W-:-:S04]  /*0100*/  LOP3.LUT R7, R5, 0xff800000, RZ, 0xc0, !PT ;  /* 0xff80000005077812 */ /* 0x000fc800078ec0ff */
[----:B------:R-:W-:Y:S01]  /*0110*/  I2FP.F32.S32 R6, R7 ;  /* 0x0000000700067245 */ /* 0x000fe20000201400 */
[----:B------:R-:W-:Y:S02]  /*0120*/  IMAD.IADD R5, R4, 0x1, -R7 ;  /* 0x0000000104057824 */ /* 0x000fe400078e0a07 */
[----:B------:R-:W-:Y:S02]  /*0130*/  IMAD.MOV.U32 R7, RZ, RZ, 0x7f800000 ;  /* 0x7f800000ff077424 */ /* 0x000fe400078e00ff */
[----:B------:R-:W-:-:S04]  /*0140*/  FADD R8, R5, -1 ;  /* 0xbf80000005087421 */ /* 0x000fc80000000000 */
[----:B------:R-:W-:-:S04]  /*0150*/  FFMA R5, R8, -R9, 0.14084610342979431152 ;  /* 0x3e1039f608057423 */ /* 0x000fc80000000809 */
[----:B------:R-:W-:-:S04]  /*0160*/  FFMA R5, R8, R5, -0.12148627638816833496 ;  /* 0xbdf8cdcc08057423 */ /* 0x000fc80000000005 */
[----:B------:R-:W-:-:S04]  /*0170*/  FFMA R5, R8, R5, 0.13980610668659210205 ;  /* 0x3e0f295508057423 */ /* 0x000fc80000000005 */
[----:B------:R-:W-:-:S04]  /*0180*/  FFMA R5, R8, R5, -0.16684235632419586182 ;  /* 0xbe2ad8b908057423 */ /* 0x000fc80000000005 */
[----:B------:R-:W-:-:S04]  /*0190*/  FFMA R5, R8, R5, 0.20012299716472625732 ;  /* 0x3e4ced0b08057423 */ /* 0x000fc80000000005 */
[----:B------:R-:W-:-:S04]  /*01a0*/  FFMA R5, R8, R5, -0.24999669194221496582 ;  /* 0xbe7fff2208057423 */ /* 0x000fc80000000005 */
[----:B------:R-:W-:-:S04]  /*01b0*/  FFMA R5, R8, R5, 0.33333182334899902344 ;  /* 0x3eaaaa7808057423 */ /* 0x000fc80000000005 */
[----:B------:R-:W-:Y:S01]  /*01c0*/  FFMA R9, R8, R5, -0.5 ;  /* 0xbf00000008097423 */ /* 0x000fe20000000005 */
[----:B------:R-:W-:-:S03]  /*01d0*/  FSEL R5, RZ, -23, P0 ;  /* 0xc1b80000ff057808 */ /* 0x000fc60000000000 */
[----:B------:R-:W-:Y:S02]  /*01e0*/  FMUL R9, R8, R9 ;  /* 0x0000000908097220 */ /* 0x000fe40000400000 */
[----:B------:R-:W-:Y:S02]  /*01f0*/  FFMA R5, R6, 1.1920928955078125e-07, R5 ;  /* 0x3400000006057823 */ /* 0x000fe40000000005 */
[----:B------:R-:W-:-:S04]  /*0200*/  FFMA R8, R8, R9, R8 ;  /* 0x0000000908087223 */ /* 0x000fc80000000008 */
[----:B------:R-:W-:Y:S01]  /*0210*/  FFMA R5, R5, 0.69314718246459960938, R8 ;  /* 0x3f31721805057823 */ /* 0x000fe20000000008 */
[----:B------:R-:W-:-:S04]  /*0220*/  @P1 FFMA R5, R4, R7, +INF ;  /* 0x7f80000004051423 */ /* 0x000fc80000000007 */
[----:B------:R-:W-:-:S05]  /*0230*/  FMUL R5, R5, 0.43429449200630187988 ;  /* 0x3ede5bd905057820 */ /* 0x000fca0000400000 */
[----:B------:R-:W-:-:S06]  /*0240*/  FSEL R6, R5, -INF , P0 ;  /* 0xff80000005067808 */ /* 0x000fcc0000000000 */
[----:B------:R-:W0:Y:S02]  /*0250*/  F2I.U32.TRUNC.NTZ R6, R6 ;  /* 0x0000000600067305 */ /* 0x000e24000020f000 */
[----:B0-----:R-:W-:-:S05]  /*0260*/  VIADD R4, R6, 0x1 ;  /* 0x0000000106047836 */ /* 0x001fca0000000000 */
[----:B------:R-:W-:-:S05]  /*0270*/  SHF.R.U32.HI R4, RZ, 0x1, R4 ;  /* 0x00000001ff047819 */ /* 0x000fca0000011604 */
[----:B------:R-:W-:-:S06]  /*0280*/  IMAD.SHL.U32 R4, R4, 0x8, RZ ;  /* 0x0000000804047824 */ /* 0x000fcc00078e00ff */
[----:B------:R-:W0:Y:S02]  /*0290*/  LDC.64 R4, c[0x3][R4] ;  /* 0x00c0000004047b82 */ /* 0x000e240000000a00 */
[----:B0-----:R-:W-:-:S04]  /*02a0*/  LOP3.LUT R7, R3, R5, RZ, 0xfc, !PT ;  /* 0x0000000503077212 */ /* 0x001fc800078efcff */
[----:B------:R-:W-:-:S13]  /*02b0*/  ISETP.NE.U32.AND P0, PT, R7, RZ, PT ;  /* 0x000000ff0700720c */ /* 0x000fda0003f05070 */
[----:B------:R-:W-:Y:S05]  /*02c0*/  @P0 BRA `(.L_x_2) ;  /* 0x0000000000600947 */ /* 0x000fea0003800000 */
[----:B------:R-:W0:Y:S01]  /*02d0*/  I2F.U32.RP R5, R4 ;  /* 0x0000000400057306 */ /* 0x000e220000209000 */
[----:B------:R-:W-:Y:S01]  /*02e0*/  IMAD.MOV R9, RZ, RZ, -R4 ;  /* 0x000000ffff097224 */ /* 0x000fe200078e0a04 */
[----:B------:R-:W-:Y:S01]  /*02f0*/  ISETP.NE.U32.AND P2, PT, R4, RZ, PT ;  /* 0x000000ff0400720c */ /* 0x000fe20003f45070 */
[----:B------:R-:W-:-:S05]  /*0300*/  IMAD.MOV.U32 R11, RZ, RZ, RZ ;  /* 0x000000ffff0b7224 */ /* 0x000fca00078e00ff */
[----:B0-----:R-:W0:Y:S02]  /*0310*/  MUFU.RCP R5, R5 ;  /* 0x0000000500057308 */ /* 0x001e240000001000 */
[----:B0-----:R-:W-:-:S06]  /*0320*/  VIADD R6, R5, 0xffffffe ;  /* 0x0ffffffe05067836 */ /* 0x001fcc0000000000 */
[----:B------:R0:W1:Y:S02]  /*0330*/  F2I.FTZ.U32.TRUNC.NTZ R7, R6 ;  /* 0x0000000600077305 */ /* 0x000064000021f000 */
[----:B0-----:R-:W-:Y:S02]  /*0340*/  IMAD.MOV.U32 R6, RZ, RZ, RZ ;  /* 0x000000ffff067224 */ /* 0x001fe400078e00ff */
[----:B-1----:R-:W-:-:S04]  /*0350*/  IMAD R9, R9, R7, RZ ;  /* 0x0000000709097224 */ /* 0x002fc800078e02ff */
[----:B------:R-:W-:-:S06]  /*0360*/  IMAD.HI.U32 R7, R7, R9, R6 ;  /* 0x0000000907077227 */ /* 0x000fcc00078e0006 */
[----:B------:R-:W-:-:S04]  /*0370*/  IMAD.HI.U32 R7, R7, R2, RZ ;  /* 0x0000000207077227 */ /* 0x000fc800078e00ff */
[----:B------:R-:W-:-:S04]  /*0380*/  IMAD.MOV R9, RZ, RZ, -R7 ;  /* 0x000000ffff097224 */ /* 0x000fc800078e0a07 */
[----:B------:R-:W-:-:S05]  /*0390*/  IMAD R9, R4, R9, R2 ;  /* 0x0000000904097224 */ /* 0x000fca00078e0202 */
[----:B------:R-:W-:-:S13]  /*03a0*/  ISETP.GE.U32.AND P0, PT, R9, R4, PT ;  /* 0x000000040900720c */ /* 0x000fda0003f06070 */
[----:B------:R-:W-:Y:S02]  /*03b0*/  @P0 IMAD.IADD R9, R9, 0x1, -R4 ;  /* 0x0000000109090824 */ /* 0x000fe400078e0a04 */
[----:B------:R-:W-:-:S03]  /*03c0*/  @P0 VIADD R7, R7, 0x1 ;  /* 0x0000000107070836 */ /* 0x000fc60000000000 */
[----:B------:R-:W-:-:S13]  /*03d0*/  ISETP.GE.U32.AND P1, PT, R9, R4, PT ;  /* 0x000000040900720c */ /* 0x000fda0003f26070 */
[----:B------:R-:W-:Y:S01]  /*03e0*/  @P1 VIADD R7, R7, 0x1 ;  /* 0x0000000107071836 */ /* 0x000fe20000000000 */
[----:B------:R-:W-:-:S05]  /*03f0*/  @!P2 LOP3.LUT R7, RZ, R4, RZ, 0x33, !PT ;  /* 0x00000004ff07a212 */ /* 0x000fca00078e33ff */
[----:B------:R-:W-:-:S04]  /*0400*/  IMAD.MOV R5, RZ, RZ, -R7 ;  /* 0x000000ffff057224 */ /* 0x000fc800078e0a07 */
[----:B------:R-:W-:Y:S02]  /*0410*/  IMAD R6, R4, R5, R2 ;  /* 0x0000000504067224 */ /* 0x000fe400078e0202 */
[----:B------:R-:W-:Y:S02]  /*0420*/  IMAD.MOV.U32 R4, RZ, RZ, R7 ;  /* 0x000000ffff047224 */ /* 0x000fe400078e0007 */
[----:B------:R-:W-:Y:S01]  /*0430*/  IMAD.MOV.U32 R5, RZ, RZ, RZ ;  /* 0x000000ffff057224 */ /* 0x000fe200078e00ff */
[----:B------:R-:W-:Y:S06]  /*0440*/  BRA `(.L_x_3) ;  /* 0x0000000000287947 */ /* 0x000fec0003800000 */
.L_x_2:
[----:B------:R-:W-:-:S07]  /*0450*/  MOV R6, 0x470 ;  /* 0x0000047000067802 */ /* 0x000fce0000000f00 */
[----:B------:R-:W-:Y:S05]  /*0460*/  CALL.REL.NOINC `($__internal_0_$__cuda_sm20_div_u64) ;  /* 0x0000000400f07944 */ /* 0x000fea0003c00000 */
[----:B------:R-:W-:-:S05]  /*0470*/  IADD3 R13, P0, PT, RZ, -R8, RZ ;  /* 0x80000008ff0d7210 */ /* 0x000fca0007f1e0ff */
[----:B------:R-:W-:Y:S02]  /*0480*/  IMAD.X R11, RZ, RZ, ~R9, P0 ;  /* 0x000000ffff0b7224 */ /* 0x000fe400000e0e09 */
[----:B------:R-:W-:-:S04]  /*0490*/  IMAD.WIDE.U32 R6, R4, R13, R2 ;  /* 0x0000000d04067225 */ /* 0x000fc800078e0002 */
[----:B------:R-:W-:Y:S02]  /*04a0*/  IMAD R11, R11, R4, RZ ;  /* 0x000000040b0b7224 */ /* 0x000fe400078e02ff */
[----:B------:R-:W-:Y:S02]  /*04b0*/  IMAD.MOV.U32 R4, RZ, RZ, R8 ;  /* 0x000000ffff047224 */ /* 0x000fe400078e0008 */
[----:B------:R-:W-:Y:S02]  /*04c0*/  IMAD R11, R5, R13, R11 ;  /* 0x0000000d050b7224 */ /* 0x000fe400078e020b */
[----:B------:R-:W-:Y:S02]  /*04d0*/  IMAD.MOV.U32 R5, RZ, RZ, R9 ;  /* 0x000000ffff057224 */ /* 0x000fe400078e0009 */
[----:B------:R-:W-:-:S07]  /*04e0*/  IMAD.IADD R11, R7, 0x1, R11 ;  /* 0x00000001070b7824 */ /* 0x000fce00078e020b */
.L_x_3:
[----:B------:R-:W-:Y:S05]  /*04f0*/  BSYNC.RECONVERGENT B0 ;  /* 0x0000000000007941 */ /* 0x000fea0003800200 */
.L_x_1:
[----:B------:R-:W0:Y:S01]  /*0500*/  S2UR UR5, SR_CgaCtaId ;  /* 0x00000000000579c3 */ /* 0x000e220000008800 */
[----:B------:R-:W-:Y:S01]  /*0510*/  ISETP.NE.U32.AND P0, PT, R4, R6, PT ;  /* 0x000000060400720c */ /* 0x000fe20003f05070 */
[----:B------:R-:W-:Y:S01]  /*0520*/  UMOV UR4, 0x400 ;  /* 0x0000040000047882 */ /* 0x000fe20000000000 */
[----:B------:R-:W-:Y:S02]  /*0530*/  ISETP.GE.U32.AND P1, PT, R0, 0x20, PT ;  /* 0x000000200000780c */ /* 0x000fe40003f26070 */
[----:B------:R-:W-:-:S04]  /*0540*/  ISETP.NE.AND.EX P0, PT, R5, R11, PT, P0 ;  /* 0x0000000b0500720c */ /* 0x000fc80003f05300 */
[----:B------:R-:W-:Y:S02]  /*0550*/  SEL R21, R3, RZ, !P0 ;  /* 0x000000ff03157207 */ /* 0x000fe40004000000 */
[----:B------:R-:W-:Y:S02]  /*0560*/  SEL R20, R2, RZ, !P0 ;  /* 0x000000ff02147207 */ /* 0x000fe40004000000 */
[----:B------:R-:W-:Y:S01]  /*0570*/  ISETP.GT.U32.AND P0, PT, R0, 0x1f, PT ;  /* 0x0000001f0000780c */ /* 0x000fe20003f04070 */
[----:B0-----:R-:W-:-:S06]  /*0580*/  ULEA UR4, UR5, UR4, 0x18 ;  /* 0x0000000405047291 */ /* 0x001fcc000f8ec0ff */
[----:B------:R-:W-:-:S05]  /*0590*/  LEA R3, R0, UR4, 0x3 ;  /* 0x0000000400037c11 */ /* 0x000fca000f8e18ff */
[----:B------:R0:W-:Y:S01]  /*05a0*/  @P1 STS.64 [R3+-0xf0], R20 ;  /* 0xffff101403001388 */ /* 0x0001e20000000a00 */
[----:B------:R-:W-:Y:S06]  /*05b0*/  BAR.SYNC.DEFER_BLOCKING 0x0 ;  /* 0x0000000000007b1d */ /* 0x000fec0000010000 */
[----:B------:R-:W-:Y:S05]  /*05c0*/  @P0 EXIT ;  /* 0x000000000000094d */ /* 0x000fea0003800000 */
[----:B------:R-:W1:Y:S02]  /*05d0*/  S2R R0, SR_TID.X ;  /* 0x0000000000007919 */ /* 0x000e640000002100 */
[----:B-1----:R-:W-:-:S05]  /*05e0*/  IMAD R14, R0, 0xf0, R3 ;  /* 0x000000f0000e7824 */ /* 0x002fca00078e0203 */
[----:B------:R-:W-:Y:S04]  /*05f0*/  LDS.64 R22, [R14+0x10] ;  /* 0x000010000e167984 */ /* 0x000fe80000000a00 */
[----:B------:R-:W1:Y:S04]  /*0600*/  LDS.64 R24, [R14+0x18] ;  /* 0x000018000e187984 */ /* 0x000e680000000a00 */
[----:B------:R-:W-:Y:S04]  /*0610*/  LDS.64 R10, [R14+0x20] ;  /* 0x000020000e0a7984 */ /* 0x000fe80000000a00 */
[----:B------:R-:W2:Y:S04]  /*0620*/  LDS.64 R12, [R14+0x28] ;  /* 0x000028000e0c7984 */ /* 0x000ea80000000a00 */
[----:B------:R-:W-:Y:S04]  /*0630*/  LDS.64 R4, [R14+0x30] ;  /* 0x000030000e047984 */ /* 0x000fe80000000a00 */
[----:B------:R-:W3:Y:S04]  /*0640*/  LDS.64 R8, [R14+0x38] ;  /* 0x000038000e087984 */ /* 0x000ee80000000a00 */
[----:B0-----:R-:W-:Y:S04]  /*0650*/  LDS.64 R2, [R14+0x40] ;  /* 0x000040000e027984 */ /* 0x001fe80000000a00 */
[----:B------:R-:W0:Y:S04]  /*0660*/  LDS.64 R6, [R14+0x48] ;  /* 0x000048000e067984 */ /* 0x000e280000000a00 */
[----:B------:R-:W-:Y:S04]  /*0670*/  LDS.64 R16, [R14+0x50] ;  /* 0x000050000e107984 */ /* 0x000fe80000000a00 */
[----:B------:R-:W4:Y:S01]  /*0680*/  LDS.64 R18, [R14+0x58] ;  /* 0x000058000e127984 */ /* 0x000f220000000a00 */
[----:B-1----:R-:W-:-:S04]  /*0690*/  IADD3 R15, P0, P1, R24, R22, R20 ;  /* 0x00000016180f7210 */ /* 0x002fc8000791e014 */
[----:B------:R-:W-:Y:S02]  /*06a0*/  IADD3.X R27, PT, PT, R25, R23, R21, P0, P1 ;  /* 0x00000017191b7210 */ /* 0x000fe400007e2415 */
[----:B------:R-:W-:Y:S01]  /*06b0*/  LDS.64 R20, [R14+0x60] ;  /* 0x000060000e147984 */ /* 0x000fe20000000a00 */
[----:B--2---:R-:W-:-:S03]  /*06c0*/  IADD3 R15, P0, P1, R12, R10, R15 ;  /* 0x0000000a0c0f7210 */ /* 0x004fc6000791e00f */
[----:B------:R-:W1:Y:S01]  /*06d0*/  LDS.64 R22, [R14+0x68] ;  /* 0x000068000e167984 */ /* 0x000e620000000a00 */
[----:B------:R-:W-:-:S03]  /*06e0*/  IADD3.X R27, PT, PT, R13, R11, R27, P0, P1 ;  /* 0x0000000b0d1b7210 */ /* 0x000fc600007e241b */
[----:B------:R-:W-:Y:S01]  /*06f0*/  LDS.64 R12, [R14+0x70] ;  /* 0x000070000e0c7984 */ /* 0x000fe20000000a00 */
[----:B---3--:R-:W-:-:S03]  /*0700*/  IADD3 R15, P0, P1, R8, R4, R15 ;  /* 0x00000004080f7210 */ /* 0x008fc6000791e00f */
[----:B------:R-:W2:Y:S01]  /*0710*/  LDS.64 R10, [R14+0x78] ;  /* 0x000078000e0a7984 */ /* 0x000ea20000000a00 */
[----:B------:R-:W-:-:S03]  /*0720*/  IADD3.X R27, PT, PT, R9, R5, R27, P0, P1 ;  /* 0x00000005091b7210 */ /* 0x000fc600007e241b */
[----:B------:R-:W-:Y:S01]  /*0730*/  LDS.64 R8, [R14+0x80] ;  /* 0x000080000e087984 */ /* 0x000fe20000000a00 */
[----:B0-----:R-:W-:-:S03]  /*0740*/  IADD3 R15, P0, P1, R6, R2, R15 ;  /* 0x00000002060f7210 */ /* 0x001fc6000791e00f */
[----:B------:R-:W0:Y:S01]  /*0750*/  LDS.64 R4, [R14+0x88] ;  /* 0x000088000e047984 */ /* 0x000e220000000a00 */
[----:B------:R-:W-:-:S03]  /*0760*/  IADD3.X R27, PT, PT, R7, R3, R27, P0, P1 ;  /* 0x00000003071b7210 */ /* 0x000fc600007e241b */
[----:B------:R-:W-:Y:S01]  /*0770*/  LDS.64 R6, [R14+0x90] ;  /* 0x000090000e067984 */ /* 0x000fe20000000a00 */
[----:B----4-:R-:W-:-:S03]  /*0780*/  IADD3 R15, P0, P1, R18, R16, R15 ;  /* 0x00000010120f7210 */ /* 0x010fc6000791e00f */
[----:B------:R-:W3:Y:S01]  /*0790*/  LDS.64 R2, [R14+0x98] ;  /* 0x000098000e027984 */ /* 0x000ee20000000a00 */
[----:B------:R-:W-:-:S03]  /*07a0*/  IADD3.X R27, PT, PT, R19, R17, R27, P0, P1 ;  /* 0x00000011131b7210 */ /* 0x000fc600007e241b */
[----:B------:R-:W-:Y:S04]  /*07b0*/  LDS.64 R16, [R14+0xa0] ;  /* 0x0000a0000e107984 */ /* 0x000fe80000000a00 */
[----:B------:R-:W4:Y:S04]  /*07c0*/  LDS.64 R18, [R14+0xa8] ;  /* 0x0000a8000e127984 */ /* 0x000f280000000a00 */
[----:B------:R-:W-:Y:S01]  /*07d0*/  LDS.64 R24, [R14+0xf0] ;  /* 0x0000f0000e187984 */ /* 0x000fe20000000a00 */
[----:B-1----:R-:W-:-:S04]  /*07e0*/  IADD3 R15, P0, P1, R22, R20, R15 ;  /* 0x00000014160f7210 */ /* 0x002fc8000791e00f */
[----:B------:R-:W-:Y:S02]  /*07f0*/  IADD3.X R27, PT, PT, R23, R21, R27, P0, P1 ;  /* 0x00000015171b7210 */ /* 0x000fe400007e241b */
[----:B------:R-:W-:Y:S01]  /*0800*/  LDS.64 R22, [R14+0xb0] ;  /* 0x0000b0000e167984 */ /* 0x000fe20000000a00 */
[----:B--2---:R-:W-:-:S03]  /*0810*/  IADD3 R15, P0, P1, R10, R12, R15 ;  /* 0x0000000c0a0f7210 */ /* 0x004fc6000791e00f */
[----:B------:R-:W1:Y:S01]  /*0820*/  LDS.64 R20, [R14+0xb8] ;  /* 0x0000b8000e147984 */ /* 0x000e620000000a00 */
[----:B------:R-:W-:-:S03]  /*0830*/  IADD3.X R27, PT, PT, R11, R13, R27, P0, P1 ;  /* 0x0000000d0b1b7210 */ /* 0x000fc600007e241b */
[----:B------:R-:W-:Y:S01]  /*0840*/  LDS.64 R12, [R14+0xc0] ;  /* 0x0000c0000e0c7984 */ /* 0x000fe20000000a00 */
[----:B0-----:R-:W-:-:S03]  /*0850*/  IADD3 R15, P0, P1, R4, R8, R15 ;  /* 0x00000008040f7210 */ /* 0x001fc6000791e00f */
[----:B------:R-:W0:Y:S01]  /*0860*/  LDS.64 R10, [R14+0xc8] ;  /* 0x0000c8000e0a7984 */ /* 0x000e220000000a00 */
[----:B------:R-:W-:-:S03]  /*0870*/  IADD3.X R27, PT, PT, R5, R9, R27, P0, P1 ;  /* 0x00000009051b7210 */ /* 0x000fc600007e241b */
[----:B------:R-:W-:Y:S01]  /*0880*/  LDS.64 R8, [R14+0xd0] ;  /* 0x0000d0000e087984 */ /* 0x000fe20000000a00 */
[----:B---3--:R-:W-:-:S03]  /*0890*/  IADD3 R15, P0, P1, R2, R6, R15 ;  /* 0x00000006020f7210 */ /* 0x008fc6000791e00f */
[----:B------:R-:W2:Y:S01]  /*08a0*/  LDS.64 R4, [R14+0xd8] ;  /* 0x0000d8000e047984 */ /* 0x000ea20000000a00 */
[----:B------:R-:W-:-:S03]  /*08b0*/  IADD3.X R27, PT, PT, R3, R7, R27, P0, P1 ;  /* 0x00000007031b7210 */ /* 0x000fc600007e241b */
[----:B------:R-:W-:Y:S01]  /*08c0*/  LDS.64 R6, [R14+0xe0] ;  /* 0x0000e0000e067984 */ /* 0x000fe20000000a00 */
[----:B----4-:R-:W-:-:S03]  /*08d0*/  IADD3 R15, P0, P1, R18, R16, R15 ;  /* 0x00000010120f7210 */ /* 0x010fc6000791e00f */
[----:B------:R-:W3:Y:S01]  /*08e0*/  LDS.64 R2, [R14+0xe8] ;  /* 0x0000e8000e027984 */ /* 0x000ee20000000a00 */
[----:B------:R-:W-:-:S03]  /*08f0*/  IADD3.X R27, PT, PT, R19, R17, R27, P0, P1 ;  /* 0x00000011131b7210 */ /* 0x000fc600007e241b */
[----:B------:R-:W4:Y:S04]  /*0900*/  LDS.64 R18, [R14+0xf8] ;  /* 0x0000f8000e127984 */ /* 0x000f280000000a00 */
[----:B------:R-:W5:Y:S01]  /*0910*/  LDS.64 R16, [R14+0x100] ;  /* 0x000100000e107984 */ /* 0x000f620000000a00 */
[----:B-1----:R-:W-:-:S04]  /*0920*/  IADD3 R15, P0, P1, R20, R22, R15 ;  /* 0x00000016140f7210 */ /* 0x002fc8000791e00f */
[----:B------:R-:W-:Y:S02]  /*0930*/  IADD3.X R21, PT, PT, R21, R23, R27, P0, P1 ;  /* 0x0000001715157210 */ /* 0x000fe400007e241b */
[----:B0-----:R-:W-:-:S04]  /*0940*/  IADD3 R15, P0, P1, R10, R12, R15 ;  /* 0x0000000c0a0f7210 */ /* 0x001fc8000791e00f */
[----:B------:R-:W-:Y:S02]  /*0950*/  IADD3.X R13, PT, PT, R11, R13, R21, P0, P1 ;  /* 0x0000000d0b0d7210 */ /* 0x000fe400007e2415 */
[----:B--2---:R-:W-:-:S04]  /*0960*/  IADD3 R11, P0, P1, R4, R8, R15 ;  /* 0x00000008040b7210 */ /* 0x004fc8000791e00f */
[----:B------:R-:W-:Y:S02]  /*0970*/  IADD3.X R5, PT, PT, R5, R9, R13, P0, P1 ;  /* 0x0000000905057210 */ /* 0x000fe400007e240d */
[----:B---3--:R-:W-:-:S04]  /*0980*/  IADD3 R9, P0, P1, R2, R6, R11 ;  /* 0x0000000602097210 */ /* 0x008fc8000791e00b */
[----:B------:R-:W-:Y:S02]  /*0990*/  IADD3.X R3, PT, PT, R3, R7, R5, P0, P1 ;  /* 0x0000000703037210 */ /* 0x000fe400007e2405 */
[----:B----4-:R-:W-:-:S04]  /*09a0*/  IADD3 R9, P0, P1, R18, R24, R9 ;  /* 0x0000001812097210 */ /* 0x010fc8000791e009 */
[----:B------:R-:W-:Y:S02]  /*09b0*/  IADD3.X R19, PT, PT, R19, R25, R3, P0, P1 ;  /* 0x0000001913137210 */ /* 0x000fe400007e2403 */
[----:B-----5:R-:W-:-:S05]  /*09c0*/  IADD3 R9, P0, PT, R16, R9, RZ ;  /* 0x0000000910097210 */ /* 0x020fca0007f1e0ff */
[----:B------:R-:W-:Y:S01]  /*09d0*/  IMAD.X R16, R17, 0x1, R19, P0 ;  /* 0x0000000111107824 */ /* 0x000fe200000e0613 */
[----:B------:R-:W0:Y:S06]  /*09e0*/  SHFL.DOWN PT, R2, R9, 0x1, 0x1f ;  /* 0x08201f0009027f89 */ /* 0x000e2c00000e0000 */
[----:B------:R-:W1:Y:S01]  /*09f0*/  SHFL.DOWN P0, R3, R16, 0x1, 0x1f ;  /* 0x08201f0010037f89 */ /* 0x000e620000000000 */
[----:B0-----:R-:W-:-:S04]  /*0a00*/  IADD3 R5, P1, PT, R2, R9, RZ ;  /* 0x0000000902057210 */ /* 0x001fc80007f3e0ff */
[----:B-1----:R-:W-:Y:S01]  /*0a10*/  SEL R5, R5, R2, P0 ;  /* 0x0000000205057207 */ /* 0x002fe20000000000 */
[----:B------:R-:W-:-:S04]  /*0a20*/  IMAD.X R4, R3, 0x1, R16, P1 ;  /* 0x0000000103047824 */ /* 0x000fc800008e0610 */
[----:B------:R-:W0:Y:S01]  /*0a30*/  SHFL.DOWN PT, R2, R5, 0x2, 0x1f ;  /* 0x08401f0005027f89 */ /* 0x000e2200000e0000 */
[----:B------:R-:W-:-:S05]  /*0a40*/  SEL R4, R4, R3, P0 ;  /* 0x0000000304047207 */ /* 0x000fca0000000000 */
        /* <DEDUP_REMOVED lines=13> */
[----:B0-----:R-:W-:-:S05]  /*0b20*/  IADD3 R5, P1, PT, R2, R9, RZ ;  /* 0x0000000902057210 */ /* 0x001fca0007f3e0ff */
[----:B-1----:R-:W-:Y:S01]  /*0b30*/  IMAD.X R4, R3, 0x1, R6, P1 ;  /* 0x0000000103047824 */ /* 0x002fe200008e0606 */
[----:B------:R-:W-:Y:S02]  /*0b40*/  ISETP.NE.AND P1, PT, R0, RZ, PT ;  /* 0x000000ff0000720c */ /* 0x000fe40003f25270 */
[----:B------:R-:W-:Y:S02]  /*0b50*/  SEL R5, R5, R2, P0 ;  /* 0x0000000205057207 */ /* 0x000fe40000000000 */
[----:B------:R-:W-:-:S03]  /*0b60*/  SEL R7, R4, R3, P0 ;  /* 0x0000000304077207 */ /* 0x000fc60000000000 */
[----:B------:R0:W1:Y:S04]  /*0b70*/  SHFL.DOWN PT, R4, R5, 0x10, 0x1f ;  /* 0x0a001f0005047f89 */ /* 0x00006800000e0000 */
[----:B------:R0:W2:Y:S02]  /*0b80*/  SHFL.DOWN P0, R0, R7, 0x10, 0x1f ;  /* 0x0a001f0007007f89 */ /* 0x0000a40000000000 */
[----:B------:R-:W-:Y:S05]  /*0b90*/  @P1 EXIT ;  /* 0x000000000000194d */ /* 0x000fea0003800000 */
[----:B------:R-:W3:Y:S01]  /*0ba0*/  S2R R9, SR_CTAID.X ;  /* 0x0000000000097919 */ /* 0x000ee20000002500 */
[----:B------:R-:W3:Y:S01]  /*0bb0*/  LDC.64 R2, c[0x0][0x388] ;  /* 0x0000e200ff027b82 */ /* 0x000ee20000000a00 */
[----:B01----:R-:W-:-:S04]  /*0bc0*/  IADD3 R5, P1, PT, R4, R5, RZ ;  /* 0x0000000504057210 */ /* 0x003fc80007f3e0ff */
[----:B--2---:R-:W-:Y:S01]  /*0bd0*/  SEL R4, R5, R4, P0 ;  /* 0x0000000405047207 */ /* 0x004fe20000000000 */
[----:B------:R-:W-:-:S05]  /*0be0*/  IMAD.X R7, R0, 0x1, R7, P1 ;  /* 0x0000000100077824 */ /* 0x000fca00008e0607 */
[----:B------:R-:W-:Y:S01]  /*0bf0*/  SEL R5, R7, R0, P0 ;  /* 0x0000000007057207 */ /* 0x000fe20000000000 */
[----:B---3--:R-:W-:-:S05]  /*0c00*/  IMAD.WIDE.U32 R2, R9, 0x8, R2 ;  /* 0x0000000809027825 */ /* 0x008fca00078e0002 */
[----:B------:R-:W-:Y:S01]  /*0c10*/  STG.E.64 desc[UR6][R2.64], R4 ;  /* 0x0000000402007986 */ /* 0x000fe2000c101b06 */
[----:B------:R-:W-:Y:S05]  /*0c20*/  EXIT ;  /* 0x000000000000794d */ /* 0x000fea0003800000 */
        .weak           $__internal_0_$__cuda_sm20_div_u64
        .type           $__internal_0_$__cuda_sm20_div_u64,@function
        .size           $__internal_0_$__cuda_sm20_div_u64,(.L_x_9 - $__internal_0_$__cuda_sm20_div_u64)
$__internal_0_$__cuda_sm20_div_u64:
[----:B------:R-:W0:Y:S08]  /*0c30*/  I2F.U64.RP R7, R4 ;  /* 0x0000000400077312 */ /* 0x000e300000309000 */
[----:B0-----:R-:W0:Y:S02]  /*0c40*/  MUFU.RCP R7, R7 ;  /* 0x0000000700077308 */ /* 0x001e240000001000 */
[----:B0-----:R-:W-:-:S06]  /*0c50*/  VIADD R8, R7, 0x1ffffffe ;  /* 0x1ffffffe07087836 */ /* 0x001fcc0000000000 */
[----:B------:R-:W0:Y:S02]  /*0c60*/  F2I.U64.TRUNC R8, R8 ;  /* 0x0000000800087311 */ /* 0x000e24000020d800 */
[----:B0-----:R-:W-:-:S04]  /*0c70*/  IMAD.WIDE.U32 R10, R8, R4, RZ ;  /* 0x00000004080a7225 */ /* 0x001fc800078e00ff */
[----:B------:R-:W-:Y:S01]  /*0c80*/  IMAD R11, R8, R5, R11 ;  /* 0x00000005080b7224 */ /* 0x000fe200078e020b */
[----:B------:R-:W-:-:S03]  /*0c90*/  IADD3 R13, P0, PT, RZ, -R10, RZ ;  /* 0x8000000aff0d7210 */ /* 0x000fc60007f1e0ff */
[----:B------:R-:W-:Y:S02]  /*0ca0*/  IMAD R11, R9, R4, R11 ;  /* 0x00000004090b7224 */ /* 0x000fe400078e020b */
[----:B------:R-:W-:-:S04]  /*0cb0*/  IMAD.HI.U32 R10, R8, R13, RZ ;  /* 0x0000000d080a7227 */ /* 0x000fc800078e00ff */
[----:B------:R-:W-:Y:S02]  /*0cc0*/  IMAD.X R15, RZ, RZ, ~R11, P0 ;  /* 0x000000ffff0f7224 */ /* 0x000fe400000e0e0b */
[----:B------:R-:W-:Y:S02]  /*0cd0*/  IMAD.MOV.U32 R11, RZ, RZ, R8 ;  /* 0x000000ffff0b7224 */ /* 0x000fe400078e0008 */
[-C--:B------:R-:W-:Y:S02]  /*0ce0*/  IMAD R17, R9, R15.reuse, RZ ;  /* 0x0000000f09117224 */ /* 0x080fe400078e02ff */
[----:B------:R-:W-:-:S04]  /*0cf0*/  IMAD.WIDE.U32 R10, P0, R8, R15, R10 ;  /* 0x0000000f080a7225 */ /* 0x000fc8000780000a */
[----:B------:R-:W-:-:S04]  /*0d00*/  IMAD.HI.U32 R7, R9, R15, RZ ;  /* 0x0000000f09077227 */ /* 0x000fc800078e00ff */
[----:B------:R-:W-:-:S04]  /*0d10*/  IMAD.HI.U32 R10, P1, R9, R13, R10 ;  /* 0x0000000d090a7227 */ /* 0x000fc8000782000a */
[----:B------:R-:W-:Y:S01]  /*0d20*/  IMAD.X R7, R7, 0x1, R9, P0 ;  /* 0x0000000107077824 */ /* 0x000fe200000e0609 */
[----:B------:R-:W-:-:S04]  /*0d30*/  IADD3 R11, P2, PT, R17, R10, RZ ;  /* 0x0000000a110b7210 */ /* 0x000fc80007f5e0ff */
[----:B------:R-:W-:Y:S01]  /*0d40*/  IADD3.X R7, PT, PT, RZ, RZ, R7, P2, P1 ;  /* 0x000000ffff077210 */ /* 0x000fe200017e2407 */
[----:B------:R-:W-:-:S04]  /*0d50*/  IMAD.WIDE.U32 R8, R11, R4, RZ ;  /* 0x000000040b087225 */ /* 0x000fc800078e00ff */
[----:B------:R-:W-:Y:S01]  /*0d60*/  IMAD R9, R11, R5, R9 ;  /* 0x000000050b097224 */ /* 0x000fe200078e0209 */
[----:B------:R-:W-:-:S03]  /*0d70*/  IADD3 R13, P0, PT, RZ, -R8, RZ ;  /* 0x80000008ff0d7210 */ /* 0x000fc60007f1e0ff */
[----:B------:R-:W-:Y:S02]  /*0d80*/  IMAD R9, R7, R4, R9 ;  /* 0x0000000407097224 */ /* 0x000fe400078e0209 */
[----:B------:R-:W-:-:S04]  /*0d90*/  IMAD.HI.U32 R10, R11, R13, RZ ;  /* 0x0000000d0b0a7227 */ /* 0x000fc800078e00ff */
[----:B------:R-:W-:Y:S02]  /*0da0*/  IMAD.X R8, RZ, RZ, ~R9, P0 ;  /* 0x000000ffff087224 */ /* 0x000fe400000e0e09 */
[----:B------:R-:W-:Y:S02]  /*0db0*/  IMAD.MOV.U32 R9, RZ, RZ, RZ ;  /* 0x000000ffff097224 */ /* 0x000fe400078e00ff */
[----:B------:R-:W-:-:S04]  /*0dc0*/  IMAD.WIDE.U32 R10, P0, R11, R8, R10 ;  /* 0x000000080b0a7225 */ /* 0x000fc8000780000a */
[C---:B------:R-:W-:Y:S02]  /*0dd0*/  IMAD R12, R7.reuse, R8, RZ ;  /* 0x00000008070c7224 */ /* 0x040fe400078e02ff */
[----:B------:R-:W-:-:S04]  /*0de0*/  IMAD.HI.U32 R11, P1, R7, R13, R10 ;  /* 0x0000000d070b7227 */ /* 0x000fc8000782000a */
[----:B------:R-:W-:Y:S01]  /*0df0*/  IMAD.HI.U32 R8, R7, R8, RZ ;  /* 0x0000000807087227 */ /* 0x000fe200078e00ff */
[----:B------:R-:W-:-:S03]  /*0e00*/  IADD3 R11, P2, PT, R12, R11, RZ ;  /* 0x0000000b0c0b7210 */ /* 0x000fc60007f5e0ff */
[----:B------:R-:W-:Y:S02]  /*0e10*/  IMAD.X R7, R8, 0x1, R7, P0 ;  /* 0x0000000108077824 */ /* 0x000fe400000e0607 */
[----:B------:R-:W-:-:S03]  /*0e20*/  IMAD.HI.U32 R8, R11, R2, RZ ;  /* 0x000000020b087227 */ /* 0x000fc600078e00ff */
[----:B------:R-:W-:Y:S01]  /*0e30*/  IADD3.X R7, PT, PT, RZ, RZ, R7, P2, P1 ;  /* 0x000000ffff077210 */ /* 0x000fe200017e2407 */
[----:B------:R-:W-:-:S04]  /*0e40*/  IMAD.WIDE.U32 R8, R11, R3, R8 ;  /* 0x000000030b087225 */ /* 0x000fc800078e0008 */
[C---:B------:R-:W-:Y:S02]  /*0e50*/  IMAD R11, R7.reuse, R3, RZ ;  /* 0x00000003070b7224 */ /* 0x040fe400078e02ff */
[----:B------:R-:W-:-:S04]  /*0e60*/  IMAD.HI.U32 R8, P0, R7, R2, R8 ;  /* 0x0000000207087227 */ /* 0x000fc80007800008 */
[----:B------:R-:W-:Y:S01]  /*0e70*/  IMAD.HI.U32 R7, R7, R3, RZ ;  /* 0x0000000307077227 */ /* 0x000fe200078e00ff */
[----:B------:R-:W-:-:S03]  /*0e80*/  IADD3 R11, P1, PT, R11, R8, RZ ;  /* 0x000000080b0b7210 */ /* 0x000fc60007f3e0ff */
[----:B------:R-:W-:Y:S02]  /*0e90*/  IMAD.X R7, RZ, RZ, R7, P0 ;  /* 0x000000ffff077224 */ /* 0x000fe400000e0607 */
[----:B------:R-:W-:-:S04]  /*0ea0*/  IMAD.WIDE.U32 R8, R11, R4, RZ ;  /* 0x000000040b087225 */ /* 0x000fc800078e00ff */
[----:B------:R-:W-:Y:S01]  /*0eb0*/  IMAD.X R7, RZ, RZ, R7, P1 ;  /* 0x000000ffff077224 */ /* 0x000fe200008e0607 */
[----:B------:R-:W-:Y:S01]  /*0ec0*/  IADD3 R15, P1, PT, -R8, R2, RZ ;  /* 0x00000002080f7210 */ /* 0x000fe20007f3e1ff */
[----:B------:R-:W-:-:S03]  /*0ed0*/  IMAD R9, R11, R5, R9 ;  /* 0x000000050b097224 */ /* 0x000fc600078e0209 */
[-C--:B------:R-:W-:Y:S01]  /*0ee0*/  ISETP.GE.U32.AND P0, PT, R15, R4.reuse, PT ;  /* 0x000000040f00720c */ /* 0x080fe20003f06070 */
[----:B------:R-:W-:-:S04]  /*0ef0*/  IMAD R9, R7, R4, R9 ;  /* 0x0000000407097224 */ /* 0x000fc800078e0209 */
[----:B------:R-:W-:Y:S01]  /*0f00*/  IMAD.X R17, R3, 0x1, ~R9, P1 ;  /* 0x0000000103117824 */ /* 0x000fe200008e0e09 */
[----:B------:R-:W-:Y:S02]  /*0f10*/  IADD3 R8, P1, PT, R11, 0x1, RZ ;  /* 0x000000010b087810 */ /* 0x000fe40007f3e0ff */
[C---:B------:R-:W-:Y:S02]  /*0f20*/  IADD3 R9, P2, PT, -R4.reuse, R15, RZ ;  /* 0x0000000f04097210 */ /* 0x040fe40007f5e1ff */
[C---:B------:R-:W-:Y:S01]  /*0f30*/  ISETP.GE.U32.AND.EX P0, PT, R17.reuse, R5, PT, P0 ;  /* 0x000000051100720c */ /* 0x040fe20003f06100 */
[----:B------:R-:W-:Y:S01]  /*0f40*/  IMAD.X R10, RZ, RZ, R7, P1 ;  /* 0x000000ffff0a7224 */ /* 0x000fe200008e0607 */
[----:B------:R-:W-:Y:S01]  /*0f50*/  ISETP.NE.U32.AND P1, PT, R4, RZ, PT ;  /* 0x000000ff0400720c */ /* 0x000fe20003f25070 */
[----:B------:R-:W-:Y:S01]  /*0f60*/  IMAD.X R13, R17, 0x1, ~R5, P2 ;  /* 0x00000001110d7824 */ /* 0x000fe200010e0e05 */
[----:B------:R-:W-:Y:S02]  /*0f70*/  SEL R11, R8, R11, P0 ;  /* 0x0000000b080b7207 */ /* 0x000fe40000000000 */
[----:B------:R-:W-:-:S02]  /*0f80*/  SEL R9, R9, R15, P0 ;  /* 0x0000000f09097207 */ /* 0x000fc40000000000 */
[----:B------:R-:W-:Y:S01]  /*0f90*/  SEL R10, R10, R7, P0 ;  /* 0x000000070a0a7207 */ /* 0x000fe20000000000 */
[----:B------:R-:W-:Y:S01]  /*0fa0*/  IMAD.MOV.U32 R7, RZ, RZ, 0x0 ;  /* 0x00000000ff077424 */ /* 0x000fe200078e00ff */
[----:B------:R-:W-:Y:S02]  /*0fb0*/  IADD3 R8, P2, PT, R11, 0x1, RZ ;  /* 0x000000010b087810 */ /* 0x000fe40007f5e0ff */
[----:B------:R-:W-:Y:S02]  /*0fc0*/  SEL R13, R13, R17, P0 ;  /* 0x000000110d0d7207 */ /* 0x000fe40000000000 */
[----:B------:R-:W-:Y:S01]  /*0fd0*/  ISETP.GE.U32.AND P0, PT, R9, R4, PT ;  /* 0x000000040900720c */ /* 0x000fe20003f06070 */
[----:B------:R-:W-:Y:S01]  /*0fe0*/  IMAD.X R9, RZ, RZ, R10, P2 ;  /* 0x000000ffff097224 */ /* 0x000fe200010e060a */
[----:B------:R-:W-:Y:S02]  /*0ff0*/  ISETP.NE.AND.EX P1, PT, R5, RZ, PT, P1 ;  /* 0x000000ff0500720c */ /* 0x000fe40003f25310 */
[----:B------:R-:W-:-:S04]  /*1000*/  ISETP.GE.U32.AND.EX P0, PT, R13, R5, PT, P0 ;  /* 0x000000050d00720c */ /* 0x000fc80003f06100 */
[----:B------:R-:W-:Y:S02]  /*1010*/  SEL R8, R8, R11, P0 ;  /* 0x0000000b08087207 */ /* 0x000fe40000000000 */
[----:B------:R-:W-:Y:S02]  /*1020*/  SEL R9, R9, R10, P0 ;  /* 0x0000000a09097207 */ /* 0x000fe40000000000 */
[----:B------:R-:W-:Y:S02]  /*1030*/  SEL R8, R8, 0xffffffff, P1 ;  /* 0xffffffff08087807 */ /* 0x000fe40000800000 */
[----:B------:R-:W-:Y:S01]  /*1040*/  SEL R9, R9, 0xffffffff, P1 ;  /* 0xffffffff09097807 */ /* 0x000fe20000800000 */
[----:B------:R-:W-:Y:S06]  /*1050*/  RET.REL.NODEC R6 `(_Z17part1_1024threadsPKmPm) ;  /* 0xffffffec06e87950 */ /* 0x000fec0003c3ffff */
.L_x_4:
        /* <DEDUP_REMOVED lines=10> */
.L_x_9:


//--------------------- .text._Z16part1_512threadsPKmPm --------------------------
	.section	.text._Z16part1_512threadsPKmPm,"ax",@progbits
	.align	128
        .global         _Z16part1_512threadsPKmPm
        .type           _Z16part1_512threadsPKmPm,@function
        .size           _Z16part1_512threadsPKmPm,(.L_x_10 - _Z16part1_512threadsPKmPm)
        .other          _Z16part1_512threadsPKmPm,@"STO_CUDA_ENTRY STV_DEFAULT"
_Z16part1_512threadsPKmPm:
.text._Z16part1_512threadsPKmPm:
        /* <DEDUP_REMOVED lines=39> */
[----:B------:R-:W-:-:S04]  /*0270*/  SHF.R.U32.HI R4, RZ, 0x1, R4 ;  /* 0x00000001ff047819 */ /* 0x000fc80000011604 */
[----:B------:R-:W-:-:S06]  /*0280*/  SHF.L.U32 R4, R4, 0x3, RZ ;  /* 0x0000000304047819 */ /* 0x000fcc00000006ff */
        /* <DEDUP_REMOVED lines=18> */
[----:B------:R-:W-:Y:S01]  /*03b0*/  @P0 IADD3 R9, PT, PT, -R4, R9, RZ ;  /* 0x0000000904090210 */ /* 0x000fe20007ffe1ff */
[----:B------:R-:W-:-:S03]  /*03c0*/  @P0 VIADD R7, R7, 0x1 ;  /* 0x0000000107070836 */ /* 0x000fc60000000000 */
[----:B------:R-:W-:-:S13]  /*03d0*/  ISETP.GE.U32.AND P1, PT, R9, R4, PT ;  /* 0x000000040900720c */ /* 0x000fda0003f26070 */
[----:B------:R-:W-:Y:S01]  /*03e0*/  @P1 VIADD R7, R7, 0x1 ;  /* 0x0000000107071836 */ /* 0x000fe20000000000 */
[----:B------:R-:W-:-:S05]  /*03f0*/  @!P2 LOP3.LUT R7, RZ, R4, RZ, 0x33, !PT ;  /* 0x00000004ff07a212 */ /* 0x000fca00078e33ff */
[----:B------:R-:W-:-:S04]  /*0400*/  IMAD.MOV R5, RZ, RZ, -R7 ;  /* 0x000000ffff057224 */ /* 0x000fc800078e0a07 */
[----:B------:R-:W-:Y:S01]  /*0410*/  IMAD R6, R4, R5, R2 ;  /* 0x0000000504067224 */ /* 0x000fe200078e0202 */
[----:B------:R-:W-:Y:S01]  /*0420*/  MOV R4, R7 ;  /* 0x0000000700047202 */ /* 0x000fe20000000f00 */
[----:B------:R-:W-:Y:S01]  /*0430*/  IMAD.MOV.U32 R5, RZ, RZ, RZ ;  /* 0x000000ffff057224 */ /* 0x000fe200078e00ff */
[----:B------:R-:W-:Y:S06]  /*0440*/  BRA `(.L_x_7) ;  /* 0x0000000000287947 */ /* 0x000fec0003800000 */
.L_x_6:
[----:B------:R-:W-:-:S07]  /*0450*/  MOV R6, 0x470 ;  /* 0x0000047000067802 */ /* 0x000fce0000000f00 */
[----:B------:R-:W-:Y:S05]  /*0460*/  CALL.REL.NOINC `($__internal_1_$__cuda_sm20_div_u64) ;  /* 0x0000000400707944 */ /* 0x000fea0003c00000 */
[----:B------:R-:W-:-:S05]  /*0470*/  IADD3 R13, P0, PT, RZ, -R8, RZ ;  /* 0x80000008ff0d7210 */ /* 0x000fca0007f1e0ff */
[----:B------:R-:W-:Y:S02]  /*0480*/  IMAD.X R11, RZ, RZ, ~R9, P0 ;  /* 0x000000ffff0b7224 */ /* 0x000fe400000e0e09 */
[----:B------:R-:W-:-:S04]  /*0490*/  IMAD.WIDE.U32 R6, R4, R13, R2 ;  /* 0x0000000d04067225 */ /* 0x000fc800078e0002 */
[----:B------:R-:W-:Y:S02]  /*04a0*/  IMAD R11, R11, R4, RZ ;  /* 0x000000040b0b7224 */ /* 0x000fe400078e02ff */
[----:B------:R-:W-:Y:S02]  /*04b0*/  IMAD.MOV.U32 R4, RZ, RZ, R8 ;  /* 0x000000ffff047224 */ /* 0x000fe400078e0008 */
[----:B------:R-:W-:Y:S01]  /*04c0*/  IMAD R11, R5, R13, R11 ;  /* 0x0000000d050b7224 */ /* 0x000fe200078e020b */
[----:B------:R-:W-:-:S03]  /*04d0*/  MOV R5, R9 ;  /* 0x0000000900057202 */ /* 0x000fc60000000f00 */
[----:B------:R-:W-:-:S07]  /*04e0*/  IMAD.IADD R11, R7, 0x1, R11 ;  /* 0x00000001070b7824 */ /* 0x000fce00078e020b */
.L_x_7:
[----:B------:R-:W-:Y:S05]  /*04f0*/  BSYNC.RECONVERGENT B0 ;  /* 0x0000000000007941 */ /* 0x000fea0003800200 */
.L_x_5:
        /* <DEDUP_REMOVED lines=21> */
[----:B------:R-:W-:Y:S04]  /*0650*/  LDS.64 R8, [R18+0x40] ;  /* 0x0000400012087984 */ /* 0x000fe80000000a00 */
[----:B------:R-:W4:Y:S04]  /*0660*/  LDS.64 R6, [R18+0x48] ;  /* 0x0000480012067984 */ /* 0x000f280000000a00 */
[----:B------:R-:W-:Y:S04]  /*0670*/  LDS.64 R4, [R18+0x50] ;  /* 0x0000500012047984 */ /* 0x000fe80000000a00 */
[----:B0-----:R-:W0:Y:S01]  /*0680*/  LDS.64 R2, [R18+0x58] ;  /* 0x0000580012027984 */ /* 0x001e220000000a00 */
        /* <DEDUP_REMOVED lines=10> */
[----:B------:R-:W3:Y:S01]  /*0730*/  LDS.64 R20, [R18+0x80] ;  /* 0x0000800012147984 */ /* 0x000ee20000000a00 */
[----:B----4-:R-:W-:-:S04]  /*0740*/  IADD3 R11, P0, P1, R6, R8, R19 ;  /* 0x00000008060b7210 */ /* 0x010fc8000791e013 */
[----:B------:R-:W-:Y:S02]  /*0750*/  IADD3.X R7, PT, PT, R7, R9, R13, P0, P1 ;  /* 0x0000000907077210 */ /* 0x000fe400007e240d */
[----:B0-----:R-:W-:-:S04]  /*0760*/  IADD3 R9, P0, P1, R2, R4, R11 ;  /* 0x0000000402097210 */ /* 0x001fc8000791e00b */
[----:B------:R-:W-:Y:S02]  /*0770*/  IADD3.X R3, PT, PT, R3, R5, R7, P0, P1 ;  /* 0x0000000503037210 */ /* 0x000fe400007e2407 */
[----:B-1----:R-:W-:-:S04]  /*0780*/  IADD3 R9, P0, P1, R14, R16, R9 ;  /* 0x000000100e097210 */ /* 0x002fc8000791e009 */
[----:B------:R-:W-:Y:S02]  /*0790*/  IADD3.X R15, PT, PT, R15, R17, R3, P0, P1 ;  /* 0x000000110f0f7210 */ /* 0x000fe400007e2403 */
[----:B--2---:R-:W-:-:S04]  /*07a0*/  IADD3 R9, P0, P1, R22, R24, R9 ;  /* 0x0000001816097210 */ /* 0x004fc8000791e009 */
[----:B------:R-:W-:Y:S02]  /*07b0*/  IADD3.X R23, PT, PT, R23, R25, R15, P0, P1 ;  /* 0x0000001917177210 */ /* 0x000fe400007e240f */
[----:B---3--:R-:W-:-:S05]  /*07c0*/  IADD3 R9, P0, PT, R20, R9, RZ ;  /* 0x0000000914097210 */ /* 0x008fca0007f1e0ff */
        /* <DEDUP_REMOVED lines=17> */
[----:B------:R-:W-:-:S04]  /*08e0*/  SEL R9, R9, R2, P0 ;  /* 0x0000000209097207 */ /* 0x000fc80000000000 */
[----:B------:R-:W-:Y:S01]  /*08f0*/  SEL R6, R6, R3, P0 ;  /* 0x0000000306067207 */ /* 0x000fe20000000000 */
[----:B------:R-:W0:Y:S04]  /*0900*/  SHFL.DOWN PT, R2, R9, 0x8, 0x1f ;  /* 0x09001f0009027f89 */ /* 0x000e2800000e0000 */
[----:B------:R-:W1:Y:S01]  /*0910*/  SHFL.DOWN P0, R3, R6, 0x8, 0x1f ;  /* 0x09001f0006037f89 */ /* 0x000e620000000000 */
[----:B0-----:R-:W-:-:S04]  /*0920*/  IADD3 R5, P1, PT, R2, R9, RZ ;  /* 0x0000000902057210 */ /* 0x001fc80007f3e0ff */
[----:B-1----:R-:W-:Y:S02]  /*0930*/  IADD3.X R4, PT, PT, R3, R6, RZ, P1, !PT ;  /* 0x0000000603047210 */ /* 0x002fe40000ffe4ff */
        /* <DEDUP_REMOVED lines=15> */
        .weak           $__internal_1_$__cuda_sm20_div_u64
        .type           $__internal_1_$__cuda_sm20_div_u64,@function
        .size           $__internal_1_$__cuda_sm20_div_u64,(.L_x_10 - $__internal_1_$__cuda_sm20_div_u64)
$__internal_1_$__cuda_sm20_div_u64:
        /* <DEDUP_REMOVED lines=14> */
[----:B------:R-:W-:Y:S01]  /*0b10*/  IMAD.HI.U32 R10, P1, R9, R13, R10 ;  /* 0x0000000d090a7227 */ /* 0x000fe2000782000a */
[----:B------:R-:W-:-:S04]  /*0b20*/  IADD3.X R7, PT, PT, R7, R9, RZ, P0, !PT ;  /* 0x0000000907077210 */ /* 0x000fc800007fe4ff */
        /* <DEDUP_REMOVED lines=21> */
[----:B------:R-:W-:-:S04]  /*0c80*/  IADD3 R11, P1, PT, R11, R8, RZ ;  /* 0x000000080b0b7210 */ /* 0x000fc80007f3e0ff */
[----:B------:R-:W-:Y:S01]  /*0c90*/  IADD3.X R7, PT, PT, R7, RZ, RZ, P0, !PT ;  /* 0x000000ff07077210 */ /* 0x000fe200007fe4ff */
[----:B------:R-:W-:-:S04]  /*0ca0*/  IMAD.WIDE.U32 R8, R11, R4, RZ ;  /* 0x000000040b087225 */ /* 0x000fc800078e00ff */
[----:B------:R-:W-:Y:S01]  /*0cb0*/  IMAD.X R7, RZ, RZ, R7, P1 ;  /* 0x000000ffff077224 */ /* 0x000fe200008e0607 */
[----:B------:R-:W-:Y:S01]  /*0cc0*/  IADD3 R15, P1, PT, -R8, R2, RZ ;  /* 0x00000002080f7210 */ /* 0x000fe20007f3e1ff */
[----:B------:R-:W-:-:S03]  /*0cd0*/  IMAD R9, R11, R5, R9 ;  /* 0x000000050b097224 */ /* 0x000fc600078e0209 */
[-C--:B------:R-:W-:Y:S01]  /*0ce0*/  ISETP.GE.U32.AND P0, PT, R15, R4.reuse, PT ;  /* 0x000000040f00720c */ /* 0x080fe20003f06070 */
[----:B------:R-:W-:-:S04]  /*0cf0*/  IMAD R9, R7, R4, R9 ;  /* 0x0000000407097224 */ /* 0x000fc800078e0209 */
[----:B------:R-:W-:Y:S01]  /*0d00*/  IMAD.X R17, R3, 0x1, ~R9, P1 ;  /* 0x0000000103117824 */ /* 0x000fe200008e0e09 */
[----:B------:R-:W-:Y:S02]  /*0d10*/  IADD3 R9, P2, PT, -R4, R15, RZ ;  /* 0x0000000f04097210 */ /* 0x000fe40007f5e1ff */
[----:B------:R-:W-:Y:S02]  /*0d20*/  IADD3 R8, P1, PT, R11, 0x1, RZ ;  /* 0x000000010b087810 */ /* 0x000fe40007f3e0ff */
[C---:B------:R-:W-:Y:S01]  /*0d30*/  ISETP.GE.U32.AND.EX P0, PT, R17.reuse, R5, PT, P0 ;  /* 0x000000051100720c */ /* 0x040fe20003f06100 */
[----:B------:R-:W-:Y:S01]  /*0d40*/  IMAD.X R13, R17, 0x1, ~R5, P2 ;  /* 0x00000001110d7824 */ /* 0x000fe200010e0e05 */
[----:B------:R-:W-:Y:S02]  /*0d50*/  IADD3.X R10, PT, PT, RZ, R7, RZ, P1, !PT ;  /* 0x00000007ff0a7210 */ /* 0x000fe40000ffe4ff */
        /* <DEDUP_REMOVED lines=8> */
[----:B------:R-:W-:Y:S02]  /*0de0*/  ISETP.NE.U32.AND P1, PT, R4, RZ, PT ;  /* 0x000000ff0400720c */ /* 0x000fe40003f25070 */
[----:B------:R-:W-:-:S02]  /*0df0*/  ISETP.GE.U32.AND.EX P0, PT, R13, R5, PT, P0 ;  /* 0x000000050d00720c */ /* 0x000fc40003f06100 */
[----:B------:R-:W-:Y:S02]  /*0e00*/  ISETP.NE.AND.EX P1, PT, R5, RZ, PT, P1 ;  /* 0x000000ff0500720c */ /* 0x000fe40003f25310 */
[----:B------:R-:W-:Y:S02]  /*0e10*/  SEL R8, R8, R11, P0 ;  /* 0x0000000b08087207 */ /* 0x000fe40000000000 */
[----:B------:R-:W-:Y:S02]  /*0e20*/  SEL R9, R9, R10, P0 ;  /* 0x0000000a09097207 */ /* 0x000fe40000000000 */
[----:B------:R-:W-:Y:S02]  /*0e30*/  SEL R8, R8, 0xffffffff, P1 ;  /* 0xffffffff08087807 */ /* 0x000fe40000800000 */
[----:B------:R-:W-:Y:S01]  /*0e40*/  SEL R9, R9, 0xffffffff, P1 ;  /* 0xffffffff09097807 */ /* 0x000fe20000800000 */
[----:B------:R-:W-:Y:S06]  /*0e50*/  RET.REL.NODEC R6 `(_Z16part1_512threadsPKmPm) ;  /* 0xfffffff006687950 */ /* 0x000fec0003c3ffff */
.L_x_8:
        /* <DEDUP_REMOVED lines=10> */
.L_x_10:


//--------------------- .nv.shared.reserved.0     --------------------------
	.section	.nv.shared.reserved.0,"aw",@nobits
	.weak		__nv_reservedSMEM_offset_0_alias
	.size		__nv_reservedSMEM_offset_0_alias, 0, 64
	.other		__nv_reservedSMEM_offset_0_alias,@"STO_CUDA_RESERVED_SHARED STV_DEFAULT"
__nv_reservedSMEM_offset_0_alias:
	.zero		0
	.zero		64


//--------------------- .nv.global                --------------------------
	.section	.nv.global,"aw",@nobits
.nv.global:
	.type		_ZN34_INTERNAL_a9b94d45_4_k_cu_075161146thrust24THRUST_300001_SM_1000_NS12placeholders2_5E,@object
	.size		_ZN34_INTERNAL_a9b94d45_4_k_cu_075161146thrust24THRUST_300001_SM_1000_NS12placeholders2_5E,(_ZN34_INTERNAL_a9b94d45_4_k_cu_075161144cuda3std3__45__cpo6cbeginE - _ZN34_INTERNAL_a9b94d45_4_k_cu_075161146thrust24THRUST_300001_SM_1000_NS12placeholders2_5E)
_ZN34_INTERNAL_a9b94d45_4_k_cu_075161146thrust24THRUST_300001_SM_1000_NS12placeholders2_5E:
	.zero		1
	.type		_ZN34_INTERNAL_a9b94d45_4_k_cu_075161144cuda3std3__45__cpo6cbeginE,@object
	.size		_ZN34_INTERNAL_a9b94d45_4_k_cu_075161144cuda3std3__45__cpo6cbeginE,(_ZN34_INTERNAL_a9b94d45_4_k_cu_075161144cuda3std6ranges3__45__cpo6cbeginE - _ZN34_INTERNAL_a9b94d45_4_k_cu_075161144cuda3std3__45__cpo6cbeginE)
_ZN34_INTERNAL_a9b94d45_4_k_cu_075161144cuda3std3__45__cpo6cbeginE:
	.zero		1
	.type		_ZN34_INTERNAL_a9b94d45_4_k_cu_075161144cuda3std6ranges3__45__cpo6cbeginE,@object
	.size		_ZN34_INTERNAL_a9b94d45_4_k_cu_075161144cuda3std6ranges3__45__cpo6cbeginE,(_ZN34_INTERNAL_a9b94d45_4_k_cu_075161144cuda3std3__48in_placeE - _ZN34_INTERNAL_a9b94d45_4_k_cu_075161144cuda3std6ranges3__45__cpo6cbeginE)
_ZN34_INTERNAL_a9b94d45_4_k_cu_075161144cuda3std6ranges3__45__cpo6cbeginE:
	.zero		1
	.type		_ZN34_INTERNAL_a9b94d45_4_k_cu_075161144cuda3std3__48in_placeE,@object
	.size		_ZN34_INTERNAL_a9b94d45_4_k_cu_075161144cuda3std3__48in_placeE,(_ZN34_INTERNAL_a9b94d45_4_k_cu_075161144cuda3std6ranges3__45__cpo4sizeE - _ZN34_INTERNAL_a9b94d45_4_k_cu_075161144cuda3std3__48in_placeE)
_ZN34_INTERNAL_a9b94d45_4_k_cu_075161144cuda3std3__48in_placeE:
	.zero		1
	.type		_ZN34_INTERNAL_a9b94d45_4_k_cu_075161144cuda3std6ranges3__45__cpo4sizeE,@object
	.size		_ZN34_INTERNAL_a9b94d45_4_k_cu_075161144cuda3std6ranges3__45__cpo4sizeE,(_ZN34_INTERNAL_a9b94d45_4_k_cu_075161146thrust24THRUST_300001_SM_1000_NS12placeholders2_9E - _ZN34_INTERNAL_a9b94d45_4_k_cu_075161144cuda3std6ranges3__45__cpo4sizeE)
_ZN34_INTERNAL_a9b94d45_4_k_cu_075161144cuda3std6ranges3__45__cpo4sizeE:
	.zero		1
	.type		_ZN34_INTERNAL_a9b94d45_4_k_cu_075161146thrust24THRUST_300001_SM_1000_NS12placeholders2_9E,@object
	.size		_ZN34_INTERNAL_a9b94d45_4_k_cu_075161146thrust24THRUST_300001_SM_1000_NS12placeholders2_9E,(_ZN34_INTERNAL_a9b94d45_4_k_cu_075161144cuda3std3__45__cpo7crbeginE - _ZN34_INTERNAL_a9b94d45_4_k_cu_075161146thrust24THRUST_300001_SM_1000_NS12placeholders2_9E)
_ZN34_INTERNAL_a9b94d45_4_k_cu_075161146thrust24THRUST_300001_SM_1000_NS12placeholders2_9E:
	.zero		1
	.type		_ZN34_INTERNAL_a9b94d45_4_k_cu_075161144cuda3std3__45__cpo7crbeginE,@object
	.size		_ZN34_INTERNAL_a9b94d45_4_k_cu_075161144cuda3std3__45__cpo7crbeginE,(_ZN34_INTERNAL_a9b94d45_4_k_cu_075161144cuda3std6ranges3__45__cpo4nextE - _ZN34_INTERNAL_a9b94d45_4_k_cu_075161144cuda3std3__45__cpo7crbeginE)
_ZN34_INTERNAL_a9b94d45_4_k_cu_075161144cuda3std3__45__cpo7crbeginE:
	.zero		1
	.type		_ZN34_INTERNAL_a9b94d45_4_k_cu_075161144cuda3std6ranges3__45__cpo4nextE,@object
	.size		_ZN34_INTERNAL_a9b94d45_4_k_cu_075161144cuda3std6ranges3__45__cpo4nextE,(_ZN34_INTERNAL_a9b94d45_4_k_cu_075161144cuda3std6ranges3__45__cpo4swapE - _ZN34_INTERNAL_a9b94d45_4_k_cu_075161144cuda3std6ranges3__45__cpo4nextE)
_ZN34_INTERNAL_a9b94d45_4_k_cu_075161144cuda3std6ranges3__45__cpo4nextE:
	.zero		1
	.type		_ZN34_INTERNAL_a9b94d45_4_k_cu_075161144cuda3std6ranges3__45__cpo4swapE,@object
	.size		_ZN34_INTERNAL_a9b94d45_4_k_cu_075161144cuda3std6ranges3__45__cpo4swapE,(_ZN34_INTERNAL_a9b94d45_4_k_cu_075161146thrust24THRUST_300001_SM_1000_NS12placeholders2_1E - _ZN34_INTERNAL_a9b94d45_4_k_cu_075161144cuda3std6ranges3__45__cpo4swapE)
_ZN34_INTERNAL_a9b94d45_4_k_cu_075161144cuda3std6ranges3__45__cpo4swapE:
	.zero		1
	.type		_ZN34_INTERNAL_a9b94d45_4_k_cu_075161146thrust24THRUST_300001_SM_1000_NS12placeholders2_1E,@object
	.size		_ZN34_INTERNAL_a9b94d45_4_k_cu_075161146thrust24THRUST_300001_SM_1000_NS12placeholders2_1E,(_ZN34_INTERNAL_a9b94d45_4_k_cu_075161146thrust24THRUST_300001_SM_1000_NS12placeholders2_3E - _ZN34_INTERNAL_a9b94d45_4_k_cu_075161146thrust24THRUST_300001_SM_1000_NS12placeholders2_1E)
_ZN34_INTERNAL_a9b94d45_4_k_cu_075161146thrust24THRUST_300001_SM_1000_NS12placeholders2_1E:
	.zero		1
	.type		_ZN34_INTERNAL_a9b94d45_4_k_cu_075161146thrust24THRUST_300001_SM_1000_NS12placeholders2_3E,@object
	.size		_ZN34_INTERNAL_a9b94d45_4_k_cu_075161146thrust24THRUST_300001_SM_1000_NS12placeholders2_3E,(_ZN34_INTERNAL_a9b94d45_4_k_cu_075161144cuda3std3__45__cpo5beginE - _ZN34_INTERNAL_a9b94d45_4_k_cu_075161146thrust24THRUST_300001_SM_1000_NS12placeholders2_3E)
_ZN34_INTERNAL_a9b94d45_4_k_cu_075161146thrust24THRUST_300001_SM_1000_NS12placeholders2_3E:
	.zero		1
	.type		_ZN34_INTERNAL_a9b94d45_4_k_cu_075161144cuda3std3__45__cpo5beginE,@object
	.size		_ZN34_INTERNAL_a9b94d45_4_k_cu_075161144cuda3std3__45__cpo5beginE,(_ZN34_INTERNAL_a9b94d45_4_k_cu_075161144cuda3std6ranges3__45__cpo5beginE - _ZN34_INTERNAL_a9b94d45_4_k_cu_075161144cuda3std3__45__cpo5beginE)
_ZN34_INTERNAL_a9b94d45_4_k_cu_075161144cuda3std3__45__cpo5beginE:
	.zero		1
	.type		_ZN34_INTERNAL_a9b94d45_4_k_cu_075161144cuda3std6ranges3__45__cpo5beginE,@object
	.size		_ZN34_INTERNAL_a9b94d45_4_k_cu_075161144cuda3std6ranges3__45__cpo5beginE,(_ZN34_INTERNAL_a9b94d45_4_k_cu_075161144cuda3std3__436_GLOBAL__N__a9b94d45_4_k_cu_075161146ignoreE - _ZN34_INTERNAL_a9b94d45_4_k_cu_075161144cuda3std6ranges3__45__cpo5beginE)
_ZN34_INTERNAL_a9b94d45_4_k_cu_075161144cuda3std6ranges3__45__cpo5beginE:
	.zero		1
	.type		_ZN34_INTERNAL_a9b94d45_4_k_cu_075161144cuda3std3__436_GLOBAL__N__a9b94d45_4_k_cu_075161146ignoreE,@object
	.size		_ZN34_INTERNAL_a9b94d45_4_k_cu_075161144cuda3std3__436_GLOBAL__N__a9b94d45_4_k_cu_075161146ignoreE,(_ZN34_INTERNAL_a9b94d45_4_k_cu_075161144cuda3std6ranges3__45__cpo4dataE - _ZN34_INTERNAL_a9b94d45_4_k_cu_075161144cuda3std3__436_GLOBAL__N__a9b94d45_4_k_cu_075161146ignoreE)
_ZN34_INTERNAL_a9b94d45_4_k_cu_075161144cuda3std3__436_GLOBAL__N__a9b94d45_4_k_cu_075161146ignoreE:
	.zero		1
	.type		_ZN34_INTERNAL_a9b94d45_4_k_cu_075161144cuda3std6ranges3__45__cpo4dataE,@object
	.size		_ZN34_INTERNAL_a9b94d45_4_k_cu_075161144cuda3std6ranges3__45__cpo4dataE,(_ZN34_INTERNAL_a9b94d45_4_k_cu_075161146thrust24THRUST_300001_SM_1000_NS12placeholders2_7E - _ZN34_INTERNAL_a9b94d45_4_k_cu_075161144cuda3std6ranges3__45__cpo4dataE)
_ZN34_INTERNAL_a9b94d45_4_k_cu_075161144cuda3std6ranges3__45__cpo4dataE:
	.zero		1
	.type		_ZN34_INTERNAL_a9b94d45_4_k_cu_075161146thrust24THRUST_300001_SM_1000_NS12placeholders2_7E,@object
	.size		_ZN34_INTERNAL_a9b94d45_4_k_cu_075161146thrust24THRUST_300001_SM_1000_NS12placeholders2_7E,(_ZN34_INTERNAL_a9b94d45_4_k_cu_075161144cuda3std3__45__cpo6rbeginE - _ZN34_INTERNAL_a9b94d45_4_k_cu_075161146thrust24THRUST_300001_SM_1000_NS12placeholders2_7E)
_ZN34_INTERNAL_a9b94d45_4_k_cu_075161146thrust24THRUST_300001_SM_1000_NS12placeholders2_7E:
	.zero		1
	.type		_ZN34_INTERNAL_a9b94d45_4_k_cu_075161144cuda3std3__45__cpo6rbeginE,@object
	.size		_ZN34_INTERNAL_a9b94d45_4_k_cu_075161144cuda3std3__45__cpo6rbeginE,(_ZN34_INTERNAL_a9b94d45_4_k_cu_075161144cuda3std6ranges3__45__cpo7advanceE - _ZN34_INTERNAL_a9b94d45_4_k_cu_075161144cuda3std3__45__cpo6rbeginE)
_ZN34_INTERNAL_a9b94d45_4_k_cu_075161144cuda3std3__45__cpo6rbeginE:
	.zero		1
	.type		_ZN34_INTERNAL_a9b94d45_4_k_cu_075161144cuda3std6ranges3__45__cpo7advanceE,@object
	.size		_ZN34_INTERNAL_a9b94d45_4_k_cu_075161144cuda3std6ranges3__45__cpo7advanceE,(_ZN34_INTERNAL_a9b94d45_4_k_cu_075161144cuda3std3__47nulloptE - _ZN34_INTERNAL_a9b94d45_4_k_cu_075161144cuda3std6ranges3__45__cpo7advanceE)
_ZN34_INTERNAL_a9b94d45_4_k_cu_075161144cuda3std6ranges3__45__cpo7advanceE:
	.zero		1
	.type		_ZN34_INTERNAL_a9b94d45_4_k_cu_075161144cuda3std3__47nulloptE,@object
	.size		_ZN34_INTERNAL_a9b94d45_4_k_cu_075161144cuda3std3__47nulloptE,(_ZN34_INTERNAL_a9b94d45_4_k_cu_075161144cuda3std6ranges3__45__cpo8distanceE - _ZN34_INTERNAL_a9b94d45_4_k_cu_075161144cuda3std3__47nulloptE)
_ZN34_INTERNAL_a9b94d45_4_k_cu_075161144cuda3std3__47nulloptE:
	.zero		1
	.type		_ZN34_INTERNAL_a9b94d45_4_k_cu_075161144cuda3std6ranges3__45__cpo8distanceE,@object
	.size		_ZN34_INTERNAL_a9b94d45_4_k_cu_075161144cuda3std6ranges3__45__cpo8distanceE,(_ZN34_INTERNAL_a9b94d45_4_k_cu_075161146thrust24THRUST_300001_SM_1000_NS12placeholders2_6E - _ZN34_INTERNAL_a9b94d45_4_k_cu_075161144cuda3std6ranges3__45__cpo8distanceE)
_ZN34_INTERNAL_a9b94d45_4_k_cu_075161144cuda3std6ranges3__45__cpo8distanceE:
	.zero		1
	.type		_ZN34_INTERNAL_a9b94d45_4_k_cu_075161146thrust24THRUST_300001_SM_1000_NS12placeholders2_6E,@object
	.size		_ZN34_INTERNAL_a9b94d45_4_k_cu_075161146thrust24THRUST_300001_SM_1000_NS12placeholders2_6E,(_ZN34_INTERNAL_a9b94d45_4_k_cu_075161144cuda3std3__45__cpo4cendE - _ZN34_INTERNAL_a9b94d45_4_k_cu_075161146thrust24THRUST_300001_SM_1000_NS12placeholders2_6E)
_ZN34_INTERNAL_a9b94d45_4_k_cu_075161146thrust24THRUST_300001_SM_1000_NS12placeholders2_6E:
	.zero		1
	.type		_ZN34_INTERNAL_a9b94d45_4_k_cu_075161144cuda3std3__45__cpo4cendE,@object
	.size		_ZN34_INTERNAL_a9b94d45_4_k_cu_075161144cuda3std3__45__cpo4cendE,(_ZN34_INTERNAL_a9b94d45_4_k_cu_075161144cuda3std6ranges3__45__cpo4cendE - _ZN34_INTERNAL_a9b94d45_4_k_cu_075161144cuda3std3__45__cpo4cendE)
_ZN34_INTERNAL_a9b94d45_4_k_cu_075161144cuda3std3__45__cpo4cendE:
	.zero		1
	.type		_ZN34_INTERNAL_a9b94d45_4_k_cu_075161144cuda3std6ranges3__45__cpo4cendE,@object
	.size		_ZN34_INTERNAL_a9b94d45_4_k_cu_075161144cuda3std6ranges3__45__cpo4cendE,(_ZN34_INTERNAL_a9b94d45_4_k_cu_075161144cuda3std3__420unreachable_sentinelE - _ZN34_INTERNAL_a9b94d45_4_k_cu_075161144cuda3std6ranges3__45__cpo4cendE)
_ZN34_INTERNAL_a9b94d45_4_k_cu_075161144cuda3std6ranges3__45__cpo4cendE:
	.zero		1
	.type		_ZN34_INTERNAL_a9b94d45_4_k_cu_075161144cuda3std3__420unreachable_sentinelE,@object
	.size		_ZN34_INTERNAL_a9b94d45_4_k_cu_075161144cuda3std3__420unreachable_sentinelE,(_ZN34_INTERNAL_a9b94d45_4_k_cu_075161144cuda3std6ranges3__45__cpo5ssizeE - _ZN34_INTERNAL_a9b94d45_4_k_cu_075161144cuda3std3__420unreachable_sentinelE)
_ZN34_INTERNAL_a9b94d45_4_k_cu_075161144cuda3std3__420unreachable_sentinelE:
	.zero		1
	.type		_ZN34_INTERNAL_a9b94d45_4_k_cu_075161144cuda3std6ranges3__45__cpo5ssizeE,@object
	.size		_ZN34_INTERNAL_a9b94d45_4_k_cu_075161144cuda3std6ranges3__45__cpo5ssizeE,(_ZN34_INTERNAL_a9b94d45_4_k_cu_075161146thrust24THRUST_300001_SM_1000_NS12placeholders3_10E - _ZN34_INTERNAL_a9b94d45_4_k_cu_075161144cuda3std6ranges3__45__cpo5ssizeE)
_ZN34_INTERNAL_a9b94d45_4_k_cu_075161144cuda3std6ranges3__45__cpo5ssizeE:
	.zero		1
	.type		_ZN34_INTERNAL_a9b94d45_4_k_cu_075161146thrust24THRUST_300001_SM_1000_NS12placeholders3_10E,@object
	.size		_ZN34_INTERNAL_a9b94d45_4_k_cu_075161146thrust24THRUST_300001_SM_1000_NS12placeholders3_10E,(_ZN34_INTERNAL_a9b94d45_4_k_cu_075161144cuda3std3__45__cpo5crendE - _ZN34_INTERNAL_a9b94d45_4_k_cu_075161146thrust24THRUST_300001_SM_1000_NS12placeholders3_10E)
_ZN34_INTERNAL_a9b94d45_4_k_cu_075161146thrust24THRUST_300001_SM_1000_NS12placeholders3_10E:
	.zero		1
	.type		_ZN34_INTERNAL_a9b94d45_4_k_cu_075161144cuda3std3__45__cpo5crendE,@object
	.size		_ZN34_INTERNAL_a9b94d45_4_k_cu_075161144cuda3std3__45__cpo5crendE,(_ZN34_INTERNAL_a9b94d45_4_k_cu_075161144cuda3std6ranges3__45__cpo4prevE - _ZN34_INTERNAL_a9b94d45_4_k_cu_075161144cuda3std3__45__cpo5crendE)
_ZN34_INTERNAL_a9b94d45_4_k_cu_075161144cuda3std3__45__cpo5crendE:
	.zero		1
	.type		_ZN34_INTERNAL_a9b94d45_4_k_cu_075161144cuda3std6ranges3__45__cpo4prevE,@object
	.size		_ZN34_INTERNAL_a9b94d45_4_k_cu_075161144cuda3std6ranges3__45__cpo4prevE,(_ZN34_INTERNAL_a9b94d45_4_k_cu_075161144cuda3std6ranges3__45__cpo9iter_moveE - _ZN34_INTERNAL_a9b94d45_4_k_cu_075161144cuda3std6ranges3__45__cpo4prevE)
_ZN34_INTERNAL_a9b94d45_4_k_cu_075161144cuda3std6ranges3__45__cpo4prevE:
	.zero		1
	.type		_ZN34_INTERNAL_a9b94d45_4_k_cu_075161144cuda3std6ranges3__45__cpo9iter_moveE,@object
	.size		_ZN34_INTERNAL_a9b94d45_4_k_cu_075161144cuda3std6ranges3__45__cpo9iter_moveE,(_ZN34_INTERNAL_a9b94d45_4_k_cu_075161146thrust24THRUST_300001_SM_1000_NS12placeholders2_2E - _ZN34_INTERNAL_a9b94d45_4_k_cu_075161144cuda3std6ranges3__45__cpo9iter_moveE)
_ZN34_INTERNAL_a9b94d45_4_k_cu_075161144cuda3std6ranges3__45__cpo9iter_moveE:
	.zero		1
	.type		_ZN34_INTERNAL_a9b94d45_4_k_cu_075161146thrust24THRUST_300001_SM_1000_NS12placeholders2_2E,@object
	.size		_ZN34_INTERNAL_a9b94d45_4_k_cu_075161146thrust24THRUST_300001_SM_1000_NS12placeholders2_2E,(_ZN34_INTERNAL_a9b94d45_4_k_cu_075161146thrust24THRUST_300001_SM_1000_NS12placeholders2_4E - _ZN34_INTERNAL_a9b94d45_4_k_cu_075161146thrust24THRUST_300001_SM_1000_NS12placeholders2_2E)
_ZN34_INTERNAL_a9b94d45_4_k_cu_075161146thrust24THRUST_300001_SM_1000_NS12placeholders2_2E:
	.zero		1
	.type		_ZN34_INTERNAL_a9b94d45_4_k_cu_075161146thrust24THRUST_300001_SM_1000_NS12placeholders2_4E,@object
	.size		_ZN34_INTERNAL_a9b94d45_4_k_cu_075161146thrust24THRUST_300001_SM_1000_NS12placeholders2_4E,(_ZN34_INTERNAL_a9b94d45_4_k_cu_075161144cuda3std3__45__cpo3endE - _ZN34_INTERNAL_a9b94d45_4_k_cu_075161146thrust24THRUST_300001_SM_1000_NS12placeholders2_4E)
_ZN34_INTERNAL_a9b94d45_4_k_cu_075161146thrust24THRUST_300001_SM_1000_NS12placeholders2_4E:
	.zero		1
	.type		_ZN34_INTERNAL_a9b94d45_4_k_cu_075161144cuda3std3__45__cpo3endE,@object
	.size		_ZN34_INTERNAL_a9b94d45_4_k_cu_075161144cuda3std3__45__cpo3endE,(_ZN34_INTERNAL_a9b94d45_4_k_cu_075161144cuda3std6ranges3__45__cpo3endE - _ZN34_INTERNAL_a9b94d45_4_k_cu_075161144cuda3std3__45__cpo3endE)
_ZN34_INTERNAL_a9b94d45_4_k_cu_075161144cuda3std3__45__cpo3endE:
	.zero		1
	.type		_ZN34_INTERNAL_a9b94d45_4_k_cu_075161144cuda3std6ranges3__45__cpo3endE,@object
	.size		_ZN34_INTERNAL_a9b94d45_4_k_cu_075161144cuda3std6ranges3__45__cpo3endE,(_ZN34_INTERNAL_a9b94d45_4_k_cu_075161144cuda3std3__419piecewise_constructE - _ZN34_INTERNAL_a9b94d45_4_k_cu_075161144cuda3std6ranges3__45__cpo3endE)
_ZN34_INTERNAL_a9b94d45_4_k_cu_075161144cuda3std6ranges3__45__cpo3endE:
	.zero		1
	.type		_ZN34_INTERNAL_a9b94d45_4_k_cu_075161144cuda3std3__419piecewise_constructE,@object
	.size		_ZN34_INTERNAL_a9b94d45_4_k_cu_075161144cuda3std3__419piecewise_constructE,(_ZN34_INTERNAL_a9b94d45_4_k_cu_075161144cuda3std6ranges3__45__cpo5cdataE - _ZN34_INTERNAL_a9b94d45_4_k_cu_075161144cuda3std3__419piecewise_constructE)
_ZN34_INTERNAL_a9b94d45_4_k_cu_075161144cuda3std3__419piecewise_constructE:
	.zero		1
	.type		_ZN34_INTERNAL_a9b94d45_4_k_cu_075161144cuda3std6ranges3__45__cpo5cdataE,@object
	.size		_ZN34_INTERNAL_a9b94d45_4_k_cu_075161144cuda3std6ranges3__45__cpo5cdataE,(_ZN34_INTERNAL_a9b94d45_4_k_cu_075161146thrust24THRUST_300001_SM_1000_NS12placeholders2_8E - _ZN34_INTERNAL_a9b94d45_4_k_cu_075161144cuda3std6ranges3__45__cpo5cdataE)
_ZN34_INTERNAL_a9b94d45_4_k_cu_075161144cuda3std6ranges3__45__cpo5cdataE:
	.zero		1
	.type		_ZN34_INTERNAL_a9b94d45_4_k_cu_075161146thrust24THRUST_300001_SM_1000_NS12placeholders2_8E,@object
	.size		_ZN34_INTERNAL_a9b94d45_4_k_cu_075161146thrust24THRUST_300001_SM_1000_NS12placeholders2_8E,(_ZN34_INTERNAL_a9b94d45_4_k_cu_075161144cuda3std3__45__cpo4rendE - _ZN34_INTERNAL_a9b94d45_4_k_cu_075161146thrust24THRUST_300001_SM_1000_NS12placeholders2_8E)
_ZN34_INTERNAL_a9b94d45_4_k_cu_075161146thrust24THRUST_300001_SM_1000_NS12placeholders2_8E:
	.zero		1
	.type		_ZN34_INTERNAL_a9b94d45_4_k_cu_075161144cuda3std3__45__cpo4rendE,@object
	.size		_ZN34_INTERNAL_a9b94d45_4_k_cu_075161144cuda3std3__45__cpo4rendE,(_ZN34_INTERNAL_a9b94d45_4_k_cu_075161144cuda3std6ranges3__45__cpo9iter_swapE - _ZN34_INTERNAL_a9b94d45_4_k_cu_075161144cuda3std3__45__cpo4rendE)
_ZN34_INTERNAL_a9b94d45_4_k_cu_075161144cuda3std3__45__cpo4rendE:
	.zero		1
	.type		_ZN34_INTERNAL_a9b94d45_4_k_cu_075161144cuda3std6ranges3__45__cpo9iter_swapE,@object
	.size		_ZN34_INTERNAL_a9b94d45_4_k_cu_075161144cuda3std6ranges3__45__cpo9iter_swapE,(_ZN34_INTERNAL_a9b94d45_4_k_cu_075161144cuda3std3__48unexpectE - _ZN34_INTERNAL_a9b94d45_4_k_cu_075161144cuda3std6ranges3__45__cpo9iter_swapE)
_ZN34_INTERNAL_a9b94d45_4_k_cu_075161144cuda3std6ranges3__45__cpo9iter_swapE:
	.zero		1
	.type		_ZN34_INTERNAL_a9b94d45_4_k_cu_075161144cuda3std3__48unexpectE,@object
	.size		_ZN34_INTERNAL_a9b94d45_4_k_cu_075161144cuda3std3__48unexpectE,(_ZN34_INTERNAL_a9b94d45_4_k_cu_075161146thrust24THRUST_300001_SM_1000_NS6system6detail10sequential3seqE - _ZN34_INTERNAL_a9b94d45_4_k_cu_075161144cuda3std3__48unexpectE)
_ZN34_INTERNAL_a9b94d45_4_k_cu_075161144cuda3std3__48unexpectE:
	.zero		1
	.type		_ZN34_INTERNAL_a9b94d45_4_k_cu_075161146thrust24THRUST_300001_SM_1000_NS6system6detail10sequential3seqE,@object
	.size		_ZN34_INTERNAL_a9b94d45_4_k_cu_075161146thrust24THRUST_300001_SM_1000_NS6system6detail10sequential3seqE,(.L_30 - _ZN34_INTERNAL_a9b94d45_4_k_cu_075161146thrust24THRUST_300001_SM_1000_NS6system6detail10sequential3seqE)
_ZN34_INTERNAL_a9b94d45_4_k_cu_075161146thrust24THRUST_300001_SM_1000_NS6system6detail10sequential3seqE:
	.zero		1
.L_30:


//--------------------- .nv.shared._Z17part1_1024threadsPKmPm --------------------------
	.section	.nv.shared._Z17part1_1024threadsPKmPm,"aw",@nobits
	.sectionflags	@""
	.align	16
.nv.shared._Z17part1_1024threadsPKmPm:
	.zero		9472


//--------------------- .nv.shared._Z16part1_512threadsPKmPm --------------------------
	.section	.nv.shared._Z16part1_512threadsPKmPm,"aw",@nobits
	.sectionflags	@""
	.align	16
.nv.shared._Z16part1_512threadsPKmPm:
	.zero		5376


//--------------------- .nv.constant0._ZN3cub18CUB_300001_SM_10006detail11EmptyKernelIvEEvv --------------------------
	.section	.nv.constant0._ZN3cub18CUB_300001_SM_10006detail11EmptyKernelIvEEvv,"a",@progbits
	.sectionflags	@""
	.align	4
.nv.constant0._ZN3cub18CUB_300001_SM_10006detail11EmptyKernelIvEEvv:
	.zero		896


//--------------------- .nv.constant0._Z17part1_1024threadsPKmPm --------------------------
	.section	.nv.constant0._Z17part1_1024threadsPKmPm,"a",@progbits
	.sectionflags	@""
	.align	4
.nv.constant0._Z17part1_1024threadsPKmPm:
	.zero		912


//--------------------- .nv.constant0._Z16part1_512threadsPKmPm --------------------------
	.section	.nv.constant0._Z16part1_512threadsPKmPm,"a",@progbits
	.sectionflags	@""
	.align	4
.nv.constant0._Z16part1_512threadsPKmPm:
	.zero		912


//--------------------- SYMBOLS --------------------------

	.type		.nv.reservedSmem.offset0,@object
	.size		.nv.reservedSmem.offset0,0x4
	.type		.nv.reservedSmem.cap,@object
	.size		.nv.reservedSmem.cap,0x4
